//
// Generated by NVIDIA NVVM Compiler
//
// Compiler Build ID: CL-36424714
// Cuda compilation tools, release 13.0, V13.0.88
// Based on NVVM 20.0.0
//

.version 9.0
.target sm_100
.address_size 64

	// .globl	_Z7phase_1Piii
// _ZZ7phase_1PiiiE7share_D has been demoted
// _ZZ7phase_2PiiiE7pivot_D has been demoted
// _ZZ7phase_2PiiiE5row_D has been demoted
// _ZZ7phase_2PiiiE5col_D has been demoted
// _ZZ7phase_3PiiiiE5row_D has been demoted
// _ZZ7phase_3PiiiiE5col_D has been demoted

.visible .entry _Z7phase_1Piii(
	.param .u64 .ptr .align 1 _Z7phase_1Piii_param_0,
	.param .u32 _Z7phase_1Piii_param_1,
	.param .u32 _Z7phase_1Piii_param_2
)
{
	.reg .pred 	%p<2>;
	.reg .b32 	%r<675>;
	.reg .b64 	%rd<7>;
	// demoted variable
	.shared .align 4 .b8 _ZZ7phase_1PiiiE7share_D[16384];
	ld.param.u64 	%rd3, [_Z7phase_1Piii_param_0];
	ld.param.u32 	%r7, [_Z7phase_1Piii_param_1];
	ld.param.u32 	%r8, [_Z7phase_1Piii_param_2];
	cvta.to.global.u64 	%rd4, %rd3;
	mov.u32 	%r1, %tid.x;
	mov.u32 	%r9, %tid.y;
	shl.b32 	%r10, %r7, 6;
	add.s32 	%r11, %r10, %r1;
	add.s32 	%r12, %r10, %r9;
	mad.lo.s32 	%r13, %r12, %r8, %r11;
	mul.wide.s32 	%rd5, %r13, 4;
	add.s64 	%rd1, %rd4, %rd5;
	ld.global.u32 	%r14, [%rd1];
	shl.b32 	%r15, %r9, 8;
	mov.u32 	%r16, _ZZ7phase_1PiiiE7share_D;
	add.s32 	%r2, %r16, %r15;
	shl.b32 	%r17, %r1, 2;
	add.s32 	%r3, %r2, %r17;
	st.shared.u32 	[%r3], %r14;
	ld.global.u32 	%r18, [%rd1+128];
	st.shared.u32 	[%r3+128], %r18;
	shl.b32 	%r19, %r8, 5;
	add.s32 	%r20, %r13, %r19;
	mul.wide.s32 	%rd6, %r20, 4;
	add.s64 	%rd2, %rd4, %rd6;
	ld.global.u32 	%r21, [%rd2];
	st.shared.u32 	[%r3+8192], %r21;
	ld.global.u32 	%r22, [%rd2+128];
	st.shared.u32 	[%r3+8320], %r22;
	bar.sync 	0;
	mov.b32 	%r674, 0;
$L__BB0_1:
	.pragma "nounroll";
	ld.shared.u32 	%r23, [%r3];
	shl.b32 	%r24, %r674, 2;
	add.s32 	%r25, %r2, %r24;
	ld.shared.u32 	%r26, [%r25];
	shl.b32 	%r27, %r674, 8;
	add.s32 	%r29, %r16, %r27;
	add.s32 	%r31, %r29, %r17;
	ld.shared.u32 	%r32, [%r31];
	add.s32 	%r33, %r32, %r26;
	min.s32 	%r34, %r23, %r33;
	st.shared.u32 	[%r3], %r34;
	ld.shared.u32 	%r35, [%r3+128];
	ld.shared.u32 	%r36, [%r25];
	ld.shared.u32 	%r37, [%r31+128];
	add.s32 	%r38, %r37, %r36;
	min.s32 	%r39, %r35, %r38;
	st.shared.u32 	[%r3+128], %r39;
	ld.shared.u32 	%r40, [%r3+8192];
	ld.shared.u32 	%r41, [%r25+8192];
	ld.shared.u32 	%r42, [%r31];
	add.s32 	%r43, %r42, %r41;
	min.s32 	%r44, %r40, %r43;
	st.shared.u32 	[%r3+8192], %r44;
	ld.shared.u32 	%r45, [%r3+8320];
	ld.shared.u32 	%r46, [%r25+8192];
	ld.shared.u32 	%r47, [%r31+128];
	add.s32 	%r48, %r47, %r46;
	min.s32 	%r49, %r45, %r48;
	st.shared.u32 	[%r3+8320], %r49;
	bar.sync 	0;
	ld.shared.u32 	%r50, [%r3];
	ld.shared.u32 	%r51, [%r25+4];
	ld.shared.u32 	%r52, [%r31+256];
	add.s32 	%r53, %r52, %r51;
	min.s32 	%r54, %r50, %r53;
	st.shared.u32 	[%r3], %r54;
	ld.shared.u32 	%r55, [%r3+128];
	ld.shared.u32 	%r56, [%r25+4];
	ld.shared.u32 	%r57, [%r31+384];
	add.s32 	%r58, %r57, %r56;
	min.s32 	%r59, %r55, %r58;
	st.shared.u32 	[%r3+128], %r59;
	ld.shared.u32 	%r60, [%r3+8192];
	ld.shared.u32 	%r61, [%r25+8196];
	ld.shared.u32 	%r62, [%r31+256];
	add.s32 	%r63, %r62, %r61;
	min.s32 	%r64, %r60, %r63;
	st.shared.u32 	[%r3+8192], %r64;
	ld.shared.u32 	%r65, [%r3+8320];
	ld.shared.u32 	%r66, [%r25+8196];
	ld.shared.u32 	%r67, [%r31+384];
	add.s32 	%r68, %r67, %r66;
	min.s32 	%r69, %r65, %r68;
	st.shared.u32 	[%r3+8320], %r69;
	bar.sync 	0;
	ld.shared.u32 	%r70, [%r3];
	ld.shared.u32 	%r71, [%r25+8];
	ld.shared.u32 	%r72, [%r31+512];
	add.s32 	%r73, %r72, %r71;
	min.s32 	%r74, %r70, %r73;
	st.shared.u32 	[%r3], %r74;
	ld.shared.u32 	%r75, [%r3+128];
	ld.shared.u32 	%r76, [%r25+8];
	ld.shared.u32 	%r77, [%r31+640];
	add.s32 	%r78, %r77, %r76;
	min.s32 	%r79, %r75, %r78;
	st.shared.u32 	[%r3+128], %r79;
	ld.shared.u32 	%r80, [%r3+8192];
	ld.shared.u32 	%r81, [%r25+8200];
	ld.shared.u32 	%r82, [%r31+512];
	add.s32 	%r83, %r82, %r81;
	min.s32 	%r84, %r80, %r83;
	st.shared.u32 	[%r3+8192], %r84;
	ld.shared.u32 	%r85, [%r3+8320];
	ld.shared.u32 	%r86, [%r25+8200];
	ld.shared.u32 	%r87, [%r31+640];
	add.s32 	%r88, %r87, %r86;
	min.s32 	%r89, %r85, %r88;
	st.shared.u32 	[%r3+8320], %r89;
	bar.sync 	0;
	ld.shared.u32 	%r90, [%r3];
	ld.shared.u32 	%r91, [%r25+12];
	ld.shared.u32 	%r92, [%r31+768];
	add.s32 	%r93, %r92, %r91;
	min.s32 	%r94, %r90, %r93;
	st.shared.u32 	[%r3], %r94;
	ld.shared.u32 	%r95, [%r3+128];
	ld.shared.u32 	%r96, [%r25+12];
	ld.shared.u32 	%r97, [%r31+896];
	add.s32 	%r98, %r97, %r96;
	min.s32 	%r99, %r95, %r98;
	st.shared.u32 	[%r3+128], %r99;
	ld.shared.u32 	%r100, [%r3+8192];
	ld.shared.u32 	%r101, [%r25+8204];
	ld.shared.u32 	%r102, [%r31+768];
	add.s32 	%r103, %r102, %r101;
	min.s32 	%r104, %r100, %r103;
	st.shared.u32 	[%r3+8192], %r104;
	ld.shared.u32 	%r105, [%r3+8320];
	ld.shared.u32 	%r106, [%r25+8204];
	ld.shared.u32 	%r107, [%r31+896];
	add.s32 	%r108, %r107, %r106;
	min.s32 	%r109, %r105, %r108;
	st.shared.u32 	[%r3+8320], %r109;
	bar.sync 	0;
	ld.shared.u32 	%r110, [%r3];
	ld.shared.u32 	%r111, [%r25+16];
	ld.shared.u32 	%r112, [%r31+1024];
	add.s32 	%r113, %r112, %r111;
	min.s32 	%r114, %r110, %r113;
	st.shared.u32 	[%r3], %r114;
	ld.shared.u32 	%r115, [%r3+128];
	ld.shared.u32 	%r116, [%r25+16];
	ld.shared.u32 	%r117, [%r31+1152];
	add.s32 	%r118, %r117, %r116;
	min.s32 	%r119, %r115, %r118;
	st.shared.u32 	[%r3+128], %r119;
	ld.shared.u32 	%r120, [%r3+8192];
	ld.shared.u32 	%r121, [%r25+8208];
	ld.shared.u32 	%r122, [%r31+1024];
	add.s32 	%r123, %r122, %r121;
	min.s32 	%r124, %r120, %r123;
	st.shared.u32 	[%r3+8192], %r124;
	ld.shared.u32 	%r125, [%r3+8320];
	ld.shared.u32 	%r126, [%r25+8208];
	ld.shared.u32 	%r127, [%r31+1152];
	add.s32 	%r128, %r127, %r126;
	min.s32 	%r129, %r125, %r128;
	st.shared.u32 	[%r3+8320], %r129;
	bar.sync 	0;
	ld.shared.u32 	%r130, [%r3];
	ld.shared.u32 	%r131, [%r25+20];
	ld.shared.u32 	%r132, [%r31+1280];
	add.s32 	%r133, %r132, %r131;
	min.s32 	%r134, %r130, %r133;
	st.shared.u32 	[%r3], %r134;
	ld.shared.u32 	%r135, [%r3+128];
	ld.shared.u32 	%r136, [%r25+20];
	ld.shared.u32 	%r137, [%r31+1408];
	add.s32 	%r138, %r137, %r136;
	min.s32 	%r139, %r135, %r138;
	st.shared.u32 	[%r3+128], %r139;
	ld.shared.u32 	%r140, [%r3+8192];
	ld.shared.u32 	%r141, [%r25+8212];
	ld.shared.u32 	%r142, [%r31+1280];
	add.s32 	%r143, %r142, %r141;
	min.s32 	%r144, %r140, %r143;
	st.shared.u32 	[%r3+8192], %r144;
	ld.shared.u32 	%r145, [%r3+8320];
	ld.shared.u32 	%r146, [%r25+8212];
	ld.shared.u32 	%r147, [%r31+1408];
	add.s32 	%r148, %r147, %r146;
	min.s32 	%r149, %r145, %r148;
	st.shared.u32 	[%r3+8320], %r149;
	bar.sync 	0;
	ld.shared.u32 	%r150, [%r3];
	ld.shared.u32 	%r151, [%r25+24];
	ld.shared.u32 	%r152, [%r31+1536];
	add.s32 	%r153, %r152, %r151;
	min.s32 	%r154, %r150, %r153;
	st.shared.u32 	[%r3], %r154;
	ld.shared.u32 	%r155, [%r3+128];
	ld.shared.u32 	%r156, [%r25+24];
	ld.shared.u32 	%r157, [%r31+1664];
	add.s32 	%r158, %r157, %r156;
	min.s32 	%r159, %r155, %r158;
	st.shared.u32 	[%r3+128], %r159;
	ld.shared.u32 	%r160, [%r3+8192];
	ld.shared.u32 	%r161, [%r25+8216];
	ld.shared.u32 	%r162, [%r31+1536];
	add.s32 	%r163, %r162, %r161;
	min.s32 	%r164, %r160, %r163;
	st.shared.u32 	[%r3+8192], %r164;
	ld.shared.u32 	%r165, [%r3+8320];
	ld.shared.u32 	%r166, [%r25+8216];
	ld.shared.u32 	%r167, [%r31+1664];
	add.s32 	%r168, %r167, %r166;
	min.s32 	%r169, %r165, %r168;
	st.shared.u32 	[%r3+8320], %r169;
	bar.sync 	0;
	ld.shared.u32 	%r170, [%r3];
	ld.shared.u32 	%r171, [%r25+28];
	ld.shared.u32 	%r172, [%r31+1792];
	add.s32 	%r173, %r172, %r171;
	min.s32 	%r174, %r170, %r173;
	st.shared.u32 	[%r3], %r174;
	ld.shared.u32 	%r175, [%r3+128];
	ld.shared.u32 	%r176, [%r25+28];
	ld.shared.u32 	%r177, [%r31+1920];
	add.s32 	%r178, %r177, %r176;
	min.s32 	%r179, %r175, %r178;
	st.shared.u32 	[%r3+128], %r179;
	ld.shared.u32 	%r180, [%r3+8192];
	ld.shared.u32 	%r181, [%r25+8220];
	ld.shared.u32 	%r182, [%r31+1792];
	add.s32 	%r183, %r182, %r181;
	min.s32 	%r184, %r180, %r183;
	st.shared.u32 	[%r3+8192], %r184;
	ld.shared.u32 	%r185, [%r3+8320];
	ld.shared.u32 	%r186, [%r25+8220];
	ld.shared.u32 	%r187, [%r31+1920];
	add.s32 	%r188, %r187, %r186;
	min.s32 	%r189, %r185, %r188;
	st.shared.u32 	[%r3+8320], %r189;
	bar.sync 	0;
	ld.shared.u32 	%r190, [%r3];
	ld.shared.u32 	%r191, [%r25+32];
	ld.shared.u32 	%r192, [%r31+2048];
	add.s32 	%r193, %r192, %r191;
	min.s32 	%r194, %r190, %r193;
	st.shared.u32 	[%r3], %r194;
	ld.shared.u32 	%r195, [%r3+128];
	ld.shared.u32 	%r196, [%r25+32];
	ld.shared.u32 	%r197, [%r31+2176];
	add.s32 	%r198, %r197, %r196;
	min.s32 	%r199, %r195, %r198;
	st.shared.u32 	[%r3+128], %r199;
	ld.shared.u32 	%r200, [%r3+8192];
	ld.shared.u32 	%r201, [%r25+8224];
	ld.shared.u32 	%r202, [%r31+2048];
	add.s32 	%r203, %r202, %r201;
	min.s32 	%r204, %r200, %r203;
	st.shared.u32 	[%r3+8192], %r204;
	ld.shared.u32 	%r205, [%r3+8320];
	ld.shared.u32 	%r206, [%r25+8224];
	ld.shared.u32 	%r207, [%r31+2176];
	add.s32 	%r208, %r207, %r206;
	min.s32 	%r209, %r205, %r208;
	st.shared.u32 	[%r3+8320], %r209;
	bar.sync 	0;
	ld.shared.u32 	%r210, [%r3];
	ld.shared.u32 	%r211, [%r25+36];
	ld.shared.u32 	%r212, [%r31+2304];
	add.s32 	%r213, %r212, %r211;
	min.s32 	%r214, %r210, %r213;
	st.shared.u32 	[%r3], %r214;
	ld.shared.u32 	%r215, [%r3+128];
	ld.shared.u32 	%r216, [%r25+36];
	ld.shared.u32 	%r217, [%r31+2432];
	add.s32 	%r218, %r217, %r216;
	min.s32 	%r219, %r215, %r218;
	st.shared.u32 	[%r3+128], %r219;
	ld.shared.u32 	%r220, [%r3+8192];
	ld.shared.u32 	%r221, [%r25+8228];
	ld.shared.u32 	%r222, [%r31+2304];
	add.s32 	%r223, %r222, %r221;
	min.s32 	%r224, %r220, %r223;
	st.shared.u32 	[%r3+8192], %r224;
	ld.shared.u32 	%r225, [%r3+8320];
	ld.shared.u32 	%r226, [%r25+8228];
	ld.shared.u32 	%r227, [%r31+2432];
	add.s32 	%r228, %r227, %r226;
	min.s32 	%r229, %r225, %r228;
	st.shared.u32 	[%r3+8320], %r229;
	bar.sync 	0;
	ld.shared.u32 	%r230, [%r3];
	ld.shared.u32 	%r231, [%r25+40];
	ld.shared.u32 	%r232, [%r31+2560];
	add.s32 	%r233, %r232, %r231;
	min.s32 	%r234, %r230, %r233;
	st.shared.u32 	[%r3], %r234;
	ld.shared.u32 	%r235, [%r3+128];
	ld.shared.u32 	%r236, [%r25+40];
	ld.shared.u32 	%r237, [%r31+2688];
	add.s32 	%r238, %r237, %r236;
	min.s32 	%r239, %r235, %r238;
	st.shared.u32 	[%r3+128], %r239;
	ld.shared.u32 	%r240, [%r3+8192];
	ld.shared.u32 	%r241, [%r25+8232];
	ld.shared.u32 	%r242, [%r31+2560];
	add.s32 	%r243, %r242, %r241;
	min.s32 	%r244, %r240, %r243;
	st.shared.u32 	[%r3+8192], %r244;
	ld.shared.u32 	%r245, [%r3+8320];
	ld.shared.u32 	%r246, [%r25+8232];
	ld.shared.u32 	%r247, [%r31+2688];
	add.s32 	%r248, %r247, %r246;
	min.s32 	%r249, %r245, %r248;
	st.shared.u32 	[%r3+8320], %r249;
	bar.sync 	0;
	ld.shared.u32 	%r250, [%r3];
	ld.shared.u32 	%r251, [%r25+44];
	ld.shared.u32 	%r252, [%r31+2816];
	add.s32 	%r253, %r252, %r251;
	min.s32 	%r254, %r250, %r253;
	st.shared.u32 	[%r3], %r254;
	ld.shared.u32 	%r255, [%r3+128];
	ld.shared.u32 	%r256, [%r25+44];
	ld.shared.u32 	%r257, [%r31+2944];
	add.s32 	%r258, %r257, %r256;
	min.s32 	%r259, %r255, %r258;
	st.shared.u32 	[%r3+128], %r259;
	ld.shared.u32 	%r260, [%r3+8192];
	ld.shared.u32 	%r261, [%r25+8236];
	ld.shared.u32 	%r262, [%r31+2816];
	add.s32 	%r263, %r262, %r261;
	min.s32 	%r264, %r260, %r263;
	st.shared.u32 	[%r3+8192], %r264;
	ld.shared.u32 	%r265, [%r3+8320];
	ld.shared.u32 	%r266, [%r25+8236];
	ld.shared.u32 	%r267, [%r31+2944];
	add.s32 	%r268, %r267, %r266;
	min.s32 	%r269, %r265, %r268;
	st.shared.u32 	[%r3+8320], %r269;
	bar.sync 	0;
	ld.shared.u32 	%r270, [%r3];
	ld.shared.u32 	%r271, [%r25+48];
	ld.shared.u32 	%r272, [%r31+3072];
	add.s32 	%r273, %r272, %r271;
	min.s32 	%r274, %r270, %r273;
	st.shared.u32 	[%r3], %r274;
	ld.shared.u32 	%r275, [%r3+128];
	ld.shared.u32 	%r276, [%r25+48];
	ld.shared.u32 	%r277, [%r31+3200];
	add.s32 	%r278, %r277, %r276;
	min.s32 	%r279, %r275, %r278;
	st.shared.u32 	[%r3+128], %r279;
	ld.shared.u32 	%r280, [%r3+8192];
	ld.shared.u32 	%r281, [%r25+8240];
	ld.shared.u32 	%r282, [%r31+3072];
	add.s32 	%r283, %r282, %r281;
	min.s32 	%r284, %r280, %r283;
	st.shared.u32 	[%r3+8192], %r284;
	ld.shared.u32 	%r285, [%r3+8320];
	ld.shared.u32 	%r286, [%r25+8240];
	ld.shared.u32 	%r287, [%r31+3200];
	add.s32 	%r288, %r287, %r286;
	min.s32 	%r289, %r285, %r288;
	st.shared.u32 	[%r3+8320], %r289;
	bar.sync 	0;
	ld.shared.u32 	%r290, [%r3];
	ld.shared.u32 	%r291, [%r25+52];
	ld.shared.u32 	%r292, [%r31+3328];
	add.s32 	%r293, %r292, %r291;
	min.s32 	%r294, %r290, %r293;
	st.shared.u32 	[%r3], %r294;
	ld.shared.u32 	%r295, [%r3+128];
	ld.shared.u32 	%r296, [%r25+52];
	ld.shared.u32 	%r297, [%r31+3456];
	add.s32 	%r298, %r297, %r296;
	min.s32 	%r299, %r295, %r298;
	st.shared.u32 	[%r3+128], %r299;
	ld.shared.u32 	%r300, [%r3+8192];
	ld.shared.u32 	%r301, [%r25+8244];
	ld.shared.u32 	%r302, [%r31+3328];
	add.s32 	%r303, %r302, %r301;
	min.s32 	%r304, %r300, %r303;
	st.shared.u32 	[%r3+8192], %r304;
	ld.shared.u32 	%r305, [%r3+8320];
	ld.shared.u32 	%r306, [%r25+8244];
	ld.shared.u32 	%r307, [%r31+3456];
	add.s32 	%r308, %r307, %r306;
	min.s32 	%r309, %r305, %r308;
	st.shared.u32 	[%r3+8320], %r309;
	bar.sync 	0;
	ld.shared.u32 	%r310, [%r3];
	ld.shared.u32 	%r311, [%r25+56];
	ld.shared.u32 	%r312, [%r31+3584];
	add.s32 	%r313, %r312, %r311;
	min.s32 	%r314, %r310, %r313;
	st.shared.u32 	[%r3], %r314;
	ld.shared.u32 	%r315, [%r3+128];
	ld.shared.u32 	%r316, [%r25+56];
	ld.shared.u32 	%r317, [%r31+3712];
	add.s32 	%r318, %r317, %r316;
	min.s32 	%r319, %r315, %r318;
	st.shared.u32 	[%r3+128], %r319;
	ld.shared.u32 	%r320, [%r3+8192];
	ld.shared.u32 	%r321, [%r25+8248];
	ld.shared.u32 	%r322, [%r31+3584];
	add.s32 	%r323, %r322, %r321;
	min.s32 	%r324, %r320, %r323;
	st.shared.u32 	[%r3+8192], %r324;
	ld.shared.u32 	%r325, [%r3+8320];
	ld.shared.u32 	%r326, [%r25+8248];
	ld.shared.u32 	%r327, [%r31+3712];
	add.s32 	%r328, %r327, %r326;
	min.s32 	%r329, %r325, %r328;
	st.shared.u32 	[%r3+8320], %r329;
	bar.sync 	0;
	ld.shared.u32 	%r330, [%r3];
	ld.shared.u32 	%r331, [%r25+60];
	ld.shared.u32 	%r332, [%r31+3840];
	add.s32 	%r333, %r332, %r331;
	min.s32 	%r334, %r330, %r333;
	st.shared.u32 	[%r3], %r334;
	ld.shared.u32 	%r335, [%r3+128];
	ld.shared.u32 	%r336, [%r25+60];
	ld.shared.u32 	%r337, [%r31+3968];
	add.s32 	%r338, %r337, %r336;
	min.s32 	%r339, %r335, %r338;
	st.shared.u32 	[%r3+128], %r339;
	ld.shared.u32 	%r340, [%r3+8192];
	ld.shared.u32 	%r341, [%r25+8252];
	ld.shared.u32 	%r342, [%r31+3840];
	add.s32 	%r343, %r342, %r341;
	min.s32 	%r344, %r340, %r343;
	st.shared.u32 	[%r3+8192], %r344;
	ld.shared.u32 	%r345, [%r3+8320];
	ld.shared.u32 	%r346, [%r25+8252];
	ld.shared.u32 	%r347, [%r31+3968];
	add.s32 	%r348, %r347, %r346;
	min.s32 	%r349, %r345, %r348;
	st.shared.u32 	[%r3+8320], %r349;
	bar.sync 	0;
	ld.shared.u32 	%r350, [%r3];
	ld.shared.u32 	%r351, [%r25+64];
	ld.shared.u32 	%r352, [%r31+4096];
	add.s32 	%r353, %r352, %r351;
	min.s32 	%r354, %r350, %r353;
	st.shared.u32 	[%r3], %r354;
	ld.shared.u32 	%r355, [%r3+128];
	ld.shared.u32 	%r356, [%r25+64];
	ld.shared.u32 	%r357, [%r31+4224];
	add.s32 	%r358, %r357, %r356;
	min.s32 	%r359, %r355, %r358;
	st.shared.u32 	[%r3+128], %r359;
	ld.shared.u32 	%r360, [%r3+8192];
	ld.shared.u32 	%r361, [%r25+8256];
	ld.shared.u32 	%r362, [%r31+4096];
	add.s32 	%r363, %r362, %r361;
	min.s32 	%r364, %r360, %r363;
	st.shared.u32 	[%r3+8192], %r364;
	ld.shared.u32 	%r365, [%r3+8320];
	ld.shared.u32 	%r366, [%r25+8256];
	ld.shared.u32 	%r367, [%r31+4224];
	add.s32 	%r368, %r367, %r366;
	min.s32 	%r369, %r365, %r368;
	st.shared.u32 	[%r3+8320], %r369;
	bar.sync 	0;
	ld.shared.u32 	%r370, [%r3];
	ld.shared.u32 	%r371, [%r25+68];
	ld.shared.u32 	%r372, [%r31+4352];
	add.s32 	%r373, %r372, %r371;
	min.s32 	%r374, %r370, %r373;
	st.shared.u32 	[%r3], %r374;
	ld.shared.u32 	%r375, [%r3+128];
	ld.shared.u32 	%r376, [%r25+68];
	ld.shared.u32 	%r377, [%r31+4480];
	add.s32 	%r378, %r377, %r376;
	min.s32 	%r379, %r375, %r378;
	st.shared.u32 	[%r3+128], %r379;
	ld.shared.u32 	%r380, [%r3+8192];
	ld.shared.u32 	%r381, [%r25+8260];
	ld.shared.u32 	%r382, [%r31+4352];
	add.s32 	%r383, %r382, %r381;
	min.s32 	%r384, %r380, %r383;
	st.shared.u32 	[%r3+8192], %r384;
	ld.shared.u32 	%r385, [%r3+8320];
	ld.shared.u32 	%r386, [%r25+8260];
	ld.shared.u32 	%r387, [%r31+4480];
	add.s32 	%r388, %r387, %r386;
	min.s32 	%r389, %r385, %r388;
	st.shared.u32 	[%r3+8320], %r389;
	bar.sync 	0;
	ld.shared.u32 	%r390, [%r3];
	ld.shared.u32 	%r391, [%r25+72];
	ld.shared.u32 	%r392, [%r31+4608];
	add.s32 	%r393, %r392, %r391;
	min.s32 	%r394, %r390, %r393;
	st.shared.u32 	[%r3], %r394;
	ld.shared.u32 	%r395, [%r3+128];
	ld.shared.u32 	%r396, [%r25+72];
	ld.shared.u32 	%r397, [%r31+4736];
	add.s32 	%r398, %r397, %r396;
	min.s32 	%r399, %r395, %r398;
	st.shared.u32 	[%r3+128], %r399;
	ld.shared.u32 	%r400, [%r3+8192];
	ld.shared.u32 	%r401, [%r25+8264];
	ld.shared.u32 	%r402, [%r31+4608];
	add.s32 	%r403, %r402, %r401;
	min.s32 	%r404, %r400, %r403;
	st.shared.u32 	[%r3+8192], %r404;
	ld.shared.u32 	%r405, [%r3+8320];
	ld.shared.u32 	%r406, [%r25+8264];
	ld.shared.u32 	%r407, [%r31+4736];
	add.s32 	%r408, %r407, %r406;
	min.s32 	%r409, %r405, %r408;
	st.shared.u32 	[%r3+8320], %r409;
	bar.sync 	0;
	ld.shared.u32 	%r410, [%r3];
	ld.shared.u32 	%r411, [%r25+76];
	ld.shared.u32 	%r412, [%r31+4864];
	add.s32 	%r413, %r412, %r411;
	min.s32 	%r414, %r410, %r413;
	st.shared.u32 	[%r3], %r414;
	ld.shared.u32 	%r415, [%r3+128];
	ld.shared.u32 	%r416, [%r25+76];
	ld.shared.u32 	%r417, [%r31+4992];
	add.s32 	%r418, %r417, %r416;
	min.s32 	%r419, %r415, %r418;
	st.shared.u32 	[%r3+128], %r419;
	ld.shared.u32 	%r420, [%r3+8192];
	ld.shared.u32 	%r421, [%r25+8268];
	ld.shared.u32 	%r422, [%r31+4864];
	add.s32 	%r423, %r422, %r421;
	min.s32 	%r424, %r420, %r423;
	st.shared.u32 	[%r3+8192], %r424;
	ld.shared.u32 	%r425, [%r3+8320];
	ld.shared.u32 	%r426, [%r25+8268];
	ld.shared.u32 	%r427, [%r31+4992];
	add.s32 	%r428, %r427, %r426;
	min.s32 	%r429, %r425, %r428;
	st.shared.u32 	[%r3+8320], %r429;
	bar.sync 	0;
	ld.shared.u32 	%r430, [%r3];
	ld.shared.u32 	%r431, [%r25+80];
	ld.shared.u32 	%r432, [%r31+5120];
	add.s32 	%r433, %r432, %r431;
	min.s32 	%r434, %r430, %r433;
	st.shared.u32 	[%r3], %r434;
	ld.shared.u32 	%r435, [%r3+128];
	ld.shared.u32 	%r436, [%r25+80];
	ld.shared.u32 	%r437, [%r31+5248];
	add.s32 	%r438, %r437, %r436;
	min.s32 	%r439, %r435, %r438;
	st.shared.u32 	[%r3+128], %r439;
	ld.shared.u32 	%r440, [%r3+8192];
	ld.shared.u32 	%r441, [%r25+8272];
	ld.shared.u32 	%r442, [%r31+5120];
	add.s32 	%r443, %r442, %r441;
	min.s32 	%r444, %r440, %r443;
	st.shared.u32 	[%r3+8192], %r444;
	ld.shared.u32 	%r445, [%r3+8320];
	ld.shared.u32 	%r446, [%r25+8272];
	ld.shared.u32 	%r447, [%r31+5248];
	add.s32 	%r448, %r447, %r446;
	min.s32 	%r449, %r445, %r448;
	st.shared.u32 	[%r3+8320], %r449;
	bar.sync 	0;
	ld.shared.u32 	%r450, [%r3];
	ld.shared.u32 	%r451, [%r25+84];
	ld.shared.u32 	%r452, [%r31+5376];
	add.s32 	%r453, %r452, %r451;
	min.s32 	%r454, %r450, %r453;
	st.shared.u32 	[%r3], %r454;
	ld.shared.u32 	%r455, [%r3+128];
	ld.shared.u32 	%r456, [%r25+84];
	ld.shared.u32 	%r457, [%r31+5504];
	add.s32 	%r458, %r457, %r456;
	min.s32 	%r459, %r455, %r458;
	st.shared.u32 	[%r3+128], %r459;
	ld.shared.u32 	%r460, [%r3+8192];
	ld.shared.u32 	%r461, [%r25+8276];
	ld.shared.u32 	%r462, [%r31+5376];
	add.s32 	%r463, %r462, %r461;
	min.s32 	%r464, %r460, %r463;
	st.shared.u32 	[%r3+8192], %r464;
	ld.shared.u32 	%r465, [%r3+8320];
	ld.shared.u32 	%r466, [%r25+8276];
	ld.shared.u32 	%r467, [%r31+5504];
	add.s32 	%r468, %r467, %r466;
	min.s32 	%r469, %r465, %r468;
	st.shared.u32 	[%r3+8320], %r469;
	bar.sync 	0;
	ld.shared.u32 	%r470, [%r3];
	ld.shared.u32 	%r471, [%r25+88];
	ld.shared.u32 	%r472, [%r31+5632];
	add.s32 	%r473, %r472, %r471;
	min.s32 	%r474, %r470, %r473;
	st.shared.u32 	[%r3], %r474;
	ld.shared.u32 	%r475, [%r3+128];
	ld.shared.u32 	%r476, [%r25+88];
	ld.shared.u32 	%r477, [%r31+5760];
	add.s32 	%r478, %r477, %r476;
	min.s32 	%r479, %r475, %r478;
	st.shared.u32 	[%r3+128], %r479;
	ld.shared.u32 	%r480, [%r3+8192];
	ld.shared.u32 	%r481, [%r25+8280];
	ld.shared.u32 	%r482, [%r31+5632];
	add.s32 	%r483, %r482, %r481;
	min.s32 	%r484, %r480, %r483;
	st.shared.u32 	[%r3+8192], %r484;
	ld.shared.u32 	%r485, [%r3+8320];
	ld.shared.u32 	%r486, [%r25+8280];
	ld.shared.u32 	%r487, [%r31+5760];
	add.s32 	%r488, %r487, %r486;
	min.s32 	%r489, %r485, %r488;
	st.shared.u32 	[%r3+8320], %r489;
	bar.sync 	0;
	ld.shared.u32 	%r490, [%r3];
	ld.shared.u32 	%r491, [%r25+92];
	ld.shared.u32 	%r492, [%r31+5888];
	add.s32 	%r493, %r492, %r491;
	min.s32 	%r494, %r490, %r493;
	st.shared.u32 	[%r3], %r494;
	ld.shared.u32 	%r495, [%r3+128];
	ld.shared.u32 	%r496, [%r25+92];
	ld.shared.u32 	%r497, [%r31+6016];
	add.s32 	%r498, %r497, %r496;
	min.s32 	%r499, %r495, %r498;
	st.shared.u32 	[%r3+128], %r499;
	ld.shared.u32 	%r500, [%r3+8192];
	ld.shared.u32 	%r501, [%r25+8284];
	ld.shared.u32 	%r502, [%r31+5888];
	add.s32 	%r503, %r502, %r501;
	min.s32 	%r504, %r500, %r503;
	st.shared.u32 	[%r3+8192], %r504;
	ld.shared.u32 	%r505, [%r3+8320];
	ld.shared.u32 	%r506, [%r25+8284];
	ld.shared.u32 	%r507, [%r31+6016];
	add.s32 	%r508, %r507, %r506;
	min.s32 	%r509, %r505, %r508;
	st.shared.u32 	[%r3+8320], %r509;
	bar.sync 	0;
	ld.shared.u32 	%r510, [%r3];
	ld.shared.u32 	%r511, [%r25+96];
	ld.shared.u32 	%r512, [%r31+6144];
	add.s32 	%r513, %r512, %r511;
	min.s32 	%r514, %r510, %r513;
	st.shared.u32 	[%r3], %r514;
	ld.shared.u32 	%r515, [%r3+128];
	ld.shared.u32 	%r516, [%r25+96];
	ld.shared.u32 	%r517, [%r31+6272];
	add.s32 	%r518, %r517, %r516;
	min.s32 	%r519, %r515, %r518;
	st.shared.u32 	[%r3+128], %r519;
	ld.shared.u32 	%r520, [%r3+8192];
	ld.shared.u32 	%r521, [%r25+8288];
	ld.shared.u32 	%r522, [%r31+6144];
	add.s32 	%r523, %r522, %r521;
	min.s32 	%r524, %r520, %r523;
	st.shared.u32 	[%r3+8192], %r524;
	ld.shared.u32 	%r525, [%r3+8320];
	ld.shared.u32 	%r526, [%r25+8288];
	ld.shared.u32 	%r527, [%r31+6272];
	add.s32 	%r528, %r527, %r526;
	min.s32 	%r529, %r525, %r528;
	st.shared.u32 	[%r3+8320], %r529;
	bar.sync 	0;
	ld.shared.u32 	%r530, [%r3];
	ld.shared.u32 	%r531, [%r25+100];
	ld.shared.u32 	%r532, [%r31+6400];
	add.s32 	%r533, %r532, %r531;
	min.s32 	%r534, %r530, %r533;
	st.shared.u32 	[%r3], %r534;
	ld.shared.u32 	%r535, [%r3+128];
	ld.shared.u32 	%r536, [%r25+100];
	ld.shared.u32 	%r537, [%r31+6528];
	add.s32 	%r538, %r537, %r536;
	min.s32 	%r539, %r535, %r538;
	st.shared.u32 	[%r3+128], %r539;
	ld.shared.u32 	%r540, [%r3+8192];
	ld.shared.u32 	%r541, [%r25+8292];
	ld.shared.u32 	%r542, [%r31+6400];
	add.s32 	%r543, %r542, %r541;
	min.s32 	%r544, %r540, %r543;
	st.shared.u32 	[%r3+8192], %r544;
	ld.shared.u32 	%r545, [%r3+8320];
	ld.shared.u32 	%r546, [%r25+8292];
	ld.shared.u32 	%r547, [%r31+6528];
	add.s32 	%r548, %r547, %r546;
	min.s32 	%r549, %r545, %r548;
	st.shared.u32 	[%r3+8320], %r549;
	bar.sync 	0;
	ld.shared.u32 	%r550, [%r3];
	ld.shared.u32 	%r551, [%r25+104];
	ld.shared.u32 	%r552, [%r31+6656];
	add.s32 	%r553, %r552, %r551;
	min.s32 	%r554, %r550, %r553;
	st.shared.u32 	[%r3], %r554;
	ld.shared.u32 	%r555, [%r3+128];
	ld.shared.u32 	%r556, [%r25+104];
	ld.shared.u32 	%r557, [%r31+6784];
	add.s32 	%r558, %r557, %r556;
	min.s32 	%r559, %r555, %r558;
	st.shared.u32 	[%r3+128], %r559;
	ld.shared.u32 	%r560, [%r3+8192];
	ld.shared.u32 	%r561, [%r25+8296];
	ld.shared.u32 	%r562, [%r31+6656];
	add.s32 	%r563, %r562, %r561;
	min.s32 	%r564, %r560, %r563;
	st.shared.u32 	[%r3+8192], %r564;
	ld.shared.u32 	%r565, [%r3+8320];
	ld.shared.u32 	%r566, [%r25+8296];
	ld.shared.u32 	%r567, [%r31+6784];
	add.s32 	%r568, %r567, %r566;
	min.s32 	%r569, %r565, %r568;
	st.shared.u32 	[%r3+8320], %r569;
	bar.sync 	0;
	ld.shared.u32 	%r570, [%r3];
	ld.shared.u32 	%r571, [%r25+108];
	ld.shared.u32 	%r572, [%r31+6912];
	add.s32 	%r573, %r572, %r571;
	min.s32 	%r574, %r570, %r573;
	st.shared.u32 	[%r3], %r574;
	ld.shared.u32 	%r575, [%r3+128];
	ld.shared.u32 	%r576, [%r25+108];
	ld.shared.u32 	%r577, [%r31+7040];
	add.s32 	%r578, %r577, %r576;
	min.s32 	%r579, %r575, %r578;
	st.shared.u32 	[%r3+128], %r579;
	ld.shared.u32 	%r580, [%r3+8192];
	ld.shared.u32 	%r581, [%r25+8300];
	ld.shared.u32 	%r582, [%r31+6912];
	add.s32 	%r583, %r582, %r581;
	min.s32 	%r584, %r580, %r583;
	st.shared.u32 	[%r3+8192], %r584;
	ld.shared.u32 	%r585, [%r3+8320];
	ld.shared.u32 	%r586, [%r25+8300];
	ld.shared.u32 	%r587, [%r31+7040];
	add.s32 	%r588, %r587, %r586;
	min.s32 	%r589, %r585, %r588;
	st.shared.u32 	[%r3+8320], %r589;
	bar.sync 	0;
	ld.shared.u32 	%r590, [%r3];
	ld.shared.u32 	%r591, [%r25+112];
	ld.shared.u32 	%r592, [%r31+7168];
	add.s32 	%r593, %r592, %r591;
	min.s32 	%r594, %r590, %r593;
	st.shared.u32 	[%r3], %r594;
	ld.shared.u32 	%r595, [%r3+128];
	ld.shared.u32 	%r596, [%r25+112];
	ld.shared.u32 	%r597, [%r31+7296];
	add.s32 	%r598, %r597, %r596;
	min.s32 	%r599, %r595, %r598;
	st.shared.u32 	[%r3+128], %r599;
	ld.shared.u32 	%r600, [%r3+8192];
	ld.shared.u32 	%r601, [%r25+8304];
	ld.shared.u32 	%r602, [%r31+7168];
	add.s32 	%r603, %r602, %r601;
	min.s32 	%r604, %r600, %r603;
	st.shared.u32 	[%r3+8192], %r604;
	ld.shared.u32 	%r605, [%r3+8320];
	ld.shared.u32 	%r606, [%r25+8304];
	ld.shared.u32 	%r607, [%r31+7296];
	add.s32 	%r608, %r607, %r606;
	min.s32 	%r609, %r605, %r608;
	st.shared.u32 	[%r3+8320], %r609;
	bar.sync 	0;
	ld.shared.u32 	%r610, [%r3];
	ld.shared.u32 	%r611, [%r25+116];
	ld.shared.u32 	%r612, [%r31+7424];
	add.s32 	%r613, %r612, %r611;
	min.s32 	%r614, %r610, %r613;
	st.shared.u32 	[%r3], %r614;
	ld.shared.u32 	%r615, [%r3+128];
	ld.shared.u32 	%r616, [%r25+116];
	ld.shared.u32 	%r617, [%r31+7552];
	add.s32 	%r618, %r617, %r616;
	min.s32 	%r619, %r615, %r618;
	st.shared.u32 	[%r3+128], %r619;
	ld.shared.u32 	%r620, [%r3+8192];
	ld.shared.u32 	%r621, [%r25+8308];
	ld.shared.u32 	%r622, [%r31+7424];
	add.s32 	%r623, %r622, %r621;
	min.s32 	%r624, %r620, %r623;
	st.shared.u32 	[%r3+8192], %r624;
	ld.shared.u32 	%r625, [%r3+8320];
	ld.shared.u32 	%r626, [%r25+8308];
	ld.shared.u32 	%r627, [%r31+7552];
	add.s32 	%r628, %r627, %r626;
	min.s32 	%r629, %r625, %r628;
	st.shared.u32 	[%r3+8320], %r629;
	bar.sync 	0;
	ld.shared.u32 	%r630, [%r3];
	ld.shared.u32 	%r631, [%r25+120];
	ld.shared.u32 	%r632, [%r31+7680];
	add.s32 	%r633, %r632, %r631;
	min.s32 	%r634, %r630, %r633;
	st.shared.u32 	[%r3], %r634;
	ld.shared.u32 	%r635, [%r3+128];
	ld.shared.u32 	%r636, [%r25+120];
	ld.shared.u32 	%r637, [%r31+7808];
	add.s32 	%r638, %r637, %r636;
	min.s32 	%r639, %r635, %r638;
	st.shared.u32 	[%r3+128], %r639;
	ld.shared.u32 	%r640, [%r3+8192];
	ld.shared.u32 	%r641, [%r25+8312];
	ld.shared.u32 	%r642, [%r31+7680];
	add.s32 	%r643, %r642, %r641;
	min.s32 	%r644, %r640, %r643;
	st.shared.u32 	[%r3+8192], %r644;
	ld.shared.u32 	%r645, [%r3+8320];
	ld.shared.u32 	%r646, [%r25+8312];
	ld.shared.u32 	%r647, [%r31+7808];
	add.s32 	%r648, %r647, %r646;
	min.s32 	%r649, %r645, %r648;
	st.shared.u32 	[%r3+8320], %r649;
	bar.sync 	0;
	ld.shared.u32 	%r650, [%r3];
	ld.shared.u32 	%r651, [%r25+124];
	ld.shared.u32 	%r652, [%r31+7936];
	add.s32 	%r653, %r652, %r651;
	min.s32 	%r654, %r650, %r653;
	st.shared.u32 	[%r3], %r654;
	ld.shared.u32 	%r655, [%r3+128];
	ld.shared.u32 	%r656, [%r25+124];
	ld.shared.u32 	%r657, [%r31+8064];
	add.s32 	%r658, %r657, %r656;
	min.s32 	%r659, %r655, %r658;
	st.shared.u32 	[%r3+128], %r659;
	ld.shared.u32 	%r660, [%r3+8192];
	ld.shared.u32 	%r661, [%r25+8316];
	ld.shared.u32 	%r662, [%r31+7936];
	add.s32 	%r663, %r662, %r661;
	min.s32 	%r664, %r660, %r663;
	st.shared.u32 	[%r3+8192], %r664;
	ld.shared.u32 	%r665, [%r3+8320];
	ld.shared.u32 	%r666, [%r25+8316];
	ld.shared.u32 	%r667, [%r31+8064];
	add.s32 	%r668, %r667, %r666;
	min.s32 	%r669, %r665, %r668;
	st.shared.u32 	[%r3+8320], %r669;
	bar.sync 	0;
	add.s32 	%r674, %r674, 32;
	setp.ne.s32 	%p1, %r674, 64;
	@%p1 bra 	$L__BB0_1;
	ld.shared.u32 	%r670, [%r3];
	st.global.u32 	[%rd1], %r670;
	ld.shared.u32 	%r671, [%r3+128];
	st.global.u32 	[%rd1+128], %r671;
	ld.shared.u32 	%r672, [%r3+8192];
	st.global.u32 	[%rd2], %r672;
	ld.shared.u32 	%r673, [%r3+8320];
	st.global.u32 	[%rd2+128], %r673;
	ret;

}
	// .globl	_Z7phase_2Piii
.visible .entry _Z7phase_2Piii(
	.param .u64 .ptr .align 1 _Z7phase_2Piii_param_0,
	.param .u32 _Z7phase_2Piii_param_1,
	.param .u32 _Z7phase_2Piii_param_2
)
{
	.reg .pred 	%p<3>;
	.reg .b32 	%r<988>;
	.reg .b64 	%rd<15>;
	// demoted variable
	.shared .align 4 .b8 _ZZ7phase_2PiiiE7pivot_D[16384];
	// demoted variable
	.shared .align 4 .b8 _ZZ7phase_2PiiiE5row_D[16384];
	// demoted variable
	.shared .align 4 .b8 _ZZ7phase_2PiiiE5col_D[16384];
	ld.param.u64 	%rd5, [_Z7phase_2Piii_param_0];
	ld.param.u32 	%r28, [_Z7phase_2Piii_param_1];
	ld.param.u32 	%r29, [_Z7phase_2Piii_param_2];
	mov.u32 	%r1, %ctaid.x;
	setp.eq.s32 	%p1, %r1, %r28;
	@%p1 bra 	$L__BB1_4;
	cvta.to.global.u64 	%rd6, %rd5;
	mov.u32 	%r31, %tid.x;
	mov.u32 	%r32, %tid.y;
	shl.b32 	%r33, %r28, 6;
	add.s32 	%r34, %r33, %r31;
	add.s32 	%r35, %r33, %r32;
	mul.lo.s32 	%r36, %r35, %r29;
	add.s32 	%r37, %r36, %r34;
	mul.wide.s32 	%rd7, %r37, 4;
	add.s64 	%rd8, %rd6, %rd7;
	ld.global.u32 	%r38, [%rd8];
	shl.b32 	%r39, %r32, 8;
	mov.u32 	%r40, _ZZ7phase_2PiiiE7pivot_D;
	add.s32 	%r41, %r40, %r39;
	shl.b32 	%r42, %r31, 2;
	add.s32 	%r43, %r41, %r42;
	st.shared.u32 	[%r43], %r38;
	ld.global.u32 	%r44, [%rd8+128];
	st.shared.u32 	[%r43+128], %r44;
	shl.b32 	%r45, %r29, 5;
	add.s32 	%r46, %r36, %r45;
	add.s32 	%r47, %r46, %r34;
	mul.wide.s32 	%rd9, %r47, 4;
	add.s64 	%rd10, %rd6, %rd9;
	ld.global.u32 	%r48, [%rd10];
	st.shared.u32 	[%r43+8192], %r48;
	ld.global.u32 	%r49, [%rd10+128];
	st.shared.u32 	[%r43+8320], %r49;
	shl.b32 	%r50, %r1, 6;
	add.s32 	%r51, %r50, %r31;
	add.s32 	%r52, %r36, %r51;
	mul.wide.s32 	%rd11, %r52, 4;
	add.s64 	%rd1, %rd6, %rd11;
	ld.global.u32 	%r53, [%rd1];
	mov.u32 	%r54, _ZZ7phase_2PiiiE5row_D;
	add.s32 	%r55, %r54, %r39;
	add.s32 	%r56, %r55, %r42;
	st.shared.u32 	[%r56], %r53;
	ld.global.u32 	%r57, [%rd1+128];
	st.shared.u32 	[%r56+128], %r57;
	add.s32 	%r58, %r46, %r51;
	mul.wide.s32 	%rd12, %r58, 4;
	add.s64 	%rd2, %rd6, %rd12;
	ld.global.u32 	%r59, [%rd2];
	st.shared.u32 	[%r56+8192], %r59;
	ld.global.u32 	%r60, [%rd2+128];
	st.shared.u32 	[%r56+8320], %r60;
	add.s32 	%r61, %r50, %r32;
	mad.lo.s32 	%r62, %r29, %r61, %r34;
	mul.wide.s32 	%rd13, %r62, 4;
	add.s64 	%rd3, %rd6, %rd13;
	ld.global.u32 	%r63, [%rd3];
	mov.u32 	%r64, _ZZ7phase_2PiiiE5col_D;
	add.s32 	%r65, %r64, %r39;
	add.s32 	%r66, %r65, %r42;
	st.shared.u32 	[%r66], %r63;
	ld.global.u32 	%r67, [%rd3+128];
	st.shared.u32 	[%r66+128], %r67;
	add.s32 	%r68, %r62, %r45;
	mul.wide.s32 	%rd14, %r68, 4;
	add.s64 	%rd4, %rd6, %rd14;
	ld.global.u32 	%r69, [%rd4];
	st.shared.u32 	[%r66+8192], %r69;
	ld.global.u32 	%r70, [%rd4+128];
	st.shared.u32 	[%r66+8320], %r70;
	bar.sync 	0;
	ld.shared.u32 	%r986, [%r56];
	ld.shared.u32 	%r985, [%r56+128];
	ld.shared.u32 	%r984, [%r56+8192];
	ld.shared.u32 	%r983, [%r56+8320];
	ld.shared.u32 	%r982, [%r66];
	ld.shared.u32 	%r981, [%r66+128];
	ld.shared.u32 	%r980, [%r66+8192];
	ld.shared.u32 	%r979, [%r66+8320];
	mov.b32 	%r987, 0;
$L__BB1_2:
	.pragma "nounroll";
	shl.b32 	%r75, %r987, 2;
	add.s32 	%r76, %r41, %r75;
	ld.shared.u32 	%r77, [%r76];
	shl.b32 	%r78, %r987, 8;
	mov.u32 	%r79, _ZZ7phase_2PiiiE5row_D;
	add.s32 	%r80, %r79, %r78;
	mov.u32 	%r81, %tid.x;
	shl.b32 	%r82, %r81, 2;
	add.s32 	%r83, %r80, %r82;
	ld.shared.u32 	%r84, [%r83];
	add.s32 	%r85, %r84, %r77;
	min.s32 	%r86, %r986, %r85;
	add.s32 	%r87, %r79, %r39;
	add.s32 	%r88, %r87, %r82;
	st.shared.u32 	[%r88], %r86;
	ld.shared.u32 	%r89, [%r83+128];
	add.s32 	%r90, %r89, %r77;
	min.s32 	%r91, %r985, %r90;
	st.shared.u32 	[%r88+128], %r91;
	ld.shared.u32 	%r92, [%r76+8192];
	ld.shared.u32 	%r93, [%r83];
	add.s32 	%r94, %r93, %r92;
	min.s32 	%r95, %r984, %r94;
	st.shared.u32 	[%r88+8192], %r95;
	ld.shared.u32 	%r96, [%r83+128];
	add.s32 	%r97, %r96, %r92;
	min.s32 	%r98, %r983, %r97;
	st.shared.u32 	[%r88+8320], %r98;
	mov.u32 	%r99, _ZZ7phase_2PiiiE5col_D;
	add.s32 	%r100, %r99, %r39;
	add.s32 	%r101, %r100, %r75;
	ld.shared.u32 	%r102, [%r101];
	add.s32 	%r103, %r40, %r78;
	add.s32 	%r104, %r103, %r82;
	ld.shared.u32 	%r105, [%r104];
	add.s32 	%r106, %r105, %r102;
	min.s32 	%r107, %r982, %r106;
	add.s32 	%r108, %r100, %r82;
	st.shared.u32 	[%r108], %r107;
	ld.shared.u32 	%r109, [%r101];
	ld.shared.u32 	%r110, [%r104+128];
	add.s32 	%r111, %r110, %r109;
	min.s32 	%r112, %r981, %r111;
	st.shared.u32 	[%r108+128], %r112;
	ld.shared.u32 	%r113, [%r101+8192];
	add.s32 	%r114, %r105, %r113;
	min.s32 	%r115, %r980, %r114;
	st.shared.u32 	[%r108+8192], %r115;
	ld.shared.u32 	%r116, [%r101+8192];
	add.s32 	%r117, %r110, %r116;
	min.s32 	%r118, %r979, %r117;
	st.shared.u32 	[%r108+8320], %r118;
	ld.shared.u32 	%r119, [%r76+4];
	ld.shared.u32 	%r120, [%r83+256];
	add.s32 	%r121, %r120, %r119;
	min.s32 	%r122, %r86, %r121;
	st.shared.u32 	[%r88], %r122;
	ld.shared.u32 	%r123, [%r83+384];
	add.s32 	%r124, %r123, %r119;
	min.s32 	%r125, %r91, %r124;
	st.shared.u32 	[%r88+128], %r125;
	ld.shared.u32 	%r126, [%r76+8196];
	ld.shared.u32 	%r127, [%r83+256];
	add.s32 	%r128, %r127, %r126;
	min.s32 	%r129, %r95, %r128;
	st.shared.u32 	[%r88+8192], %r129;
	ld.shared.u32 	%r130, [%r83+384];
	add.s32 	%r131, %r130, %r126;
	min.s32 	%r132, %r98, %r131;
	st.shared.u32 	[%r88+8320], %r132;
	ld.shared.u32 	%r133, [%r101+4];
	ld.shared.u32 	%r134, [%r104+256];
	add.s32 	%r135, %r134, %r133;
	min.s32 	%r136, %r107, %r135;
	st.shared.u32 	[%r108], %r136;
	ld.shared.u32 	%r137, [%r101+4];
	ld.shared.u32 	%r138, [%r104+384];
	add.s32 	%r139, %r138, %r137;
	min.s32 	%r140, %r112, %r139;
	st.shared.u32 	[%r108+128], %r140;
	ld.shared.u32 	%r141, [%r101+8196];
	add.s32 	%r142, %r134, %r141;
	min.s32 	%r143, %r115, %r142;
	st.shared.u32 	[%r108+8192], %r143;
	ld.shared.u32 	%r144, [%r101+8196];
	add.s32 	%r145, %r138, %r144;
	min.s32 	%r146, %r118, %r145;
	st.shared.u32 	[%r108+8320], %r146;
	ld.shared.u32 	%r147, [%r76+8];
	ld.shared.u32 	%r148, [%r83+512];
	add.s32 	%r149, %r148, %r147;
	min.s32 	%r150, %r122, %r149;
	st.shared.u32 	[%r88], %r150;
	ld.shared.u32 	%r151, [%r83+640];
	add.s32 	%r152, %r151, %r147;
	min.s32 	%r153, %r125, %r152;
	st.shared.u32 	[%r88+128], %r153;
	ld.shared.u32 	%r154, [%r76+8200];
	ld.shared.u32 	%r155, [%r83+512];
	add.s32 	%r156, %r155, %r154;
	min.s32 	%r157, %r129, %r156;
	st.shared.u32 	[%r88+8192], %r157;
	ld.shared.u32 	%r158, [%r83+640];
	add.s32 	%r159, %r158, %r154;
	min.s32 	%r160, %r132, %r159;
	st.shared.u32 	[%r88+8320], %r160;
	ld.shared.u32 	%r161, [%r101+8];
	ld.shared.u32 	%r162, [%r104+512];
	add.s32 	%r163, %r162, %r161;
	min.s32 	%r164, %r136, %r163;
	st.shared.u32 	[%r108], %r164;
	ld.shared.u32 	%r165, [%r101+8];
	ld.shared.u32 	%r166, [%r104+640];
	add.s32 	%r167, %r166, %r165;
	min.s32 	%r168, %r140, %r167;
	st.shared.u32 	[%r108+128], %r168;
	ld.shared.u32 	%r169, [%r101+8200];
	add.s32 	%r170, %r162, %r169;
	min.s32 	%r171, %r143, %r170;
	st.shared.u32 	[%r108+8192], %r171;
	ld.shared.u32 	%r172, [%r101+8200];
	add.s32 	%r173, %r166, %r172;
	min.s32 	%r174, %r146, %r173;
	st.shared.u32 	[%r108+8320], %r174;
	ld.shared.u32 	%r175, [%r76+12];
	ld.shared.u32 	%r176, [%r83+768];
	add.s32 	%r177, %r176, %r175;
	min.s32 	%r178, %r150, %r177;
	st.shared.u32 	[%r88], %r178;
	ld.shared.u32 	%r179, [%r83+896];
	add.s32 	%r180, %r179, %r175;
	min.s32 	%r181, %r153, %r180;
	st.shared.u32 	[%r88+128], %r181;
	ld.shared.u32 	%r182, [%r76+8204];
	ld.shared.u32 	%r183, [%r83+768];
	add.s32 	%r184, %r183, %r182;
	min.s32 	%r185, %r157, %r184;
	st.shared.u32 	[%r88+8192], %r185;
	ld.shared.u32 	%r186, [%r83+896];
	add.s32 	%r187, %r186, %r182;
	min.s32 	%r188, %r160, %r187;
	st.shared.u32 	[%r88+8320], %r188;
	ld.shared.u32 	%r189, [%r101+12];
	ld.shared.u32 	%r190, [%r104+768];
	add.s32 	%r191, %r190, %r189;
	min.s32 	%r192, %r164, %r191;
	st.shared.u32 	[%r108], %r192;
	ld.shared.u32 	%r193, [%r101+12];
	ld.shared.u32 	%r194, [%r104+896];
	add.s32 	%r195, %r194, %r193;
	min.s32 	%r196, %r168, %r195;
	st.shared.u32 	[%r108+128], %r196;
	ld.shared.u32 	%r197, [%r101+8204];
	add.s32 	%r198, %r190, %r197;
	min.s32 	%r199, %r171, %r198;
	st.shared.u32 	[%r108+8192], %r199;
	ld.shared.u32 	%r200, [%r101+8204];
	add.s32 	%r201, %r194, %r200;
	min.s32 	%r202, %r174, %r201;
	st.shared.u32 	[%r108+8320], %r202;
	ld.shared.u32 	%r203, [%r76+16];
	ld.shared.u32 	%r204, [%r83+1024];
	add.s32 	%r205, %r204, %r203;
	min.s32 	%r206, %r178, %r205;
	st.shared.u32 	[%r88], %r206;
	ld.shared.u32 	%r207, [%r83+1152];
	add.s32 	%r208, %r207, %r203;
	min.s32 	%r209, %r181, %r208;
	st.shared.u32 	[%r88+128], %r209;
	ld.shared.u32 	%r210, [%r76+8208];
	ld.shared.u32 	%r211, [%r83+1024];
	add.s32 	%r212, %r211, %r210;
	min.s32 	%r213, %r185, %r212;
	st.shared.u32 	[%r88+8192], %r213;
	ld.shared.u32 	%r214, [%r83+1152];
	add.s32 	%r215, %r214, %r210;
	min.s32 	%r216, %r188, %r215;
	st.shared.u32 	[%r88+8320], %r216;
	ld.shared.u32 	%r217, [%r101+16];
	ld.shared.u32 	%r218, [%r104+1024];
	add.s32 	%r219, %r218, %r217;
	min.s32 	%r220, %r192, %r219;
	st.shared.u32 	[%r108], %r220;
	ld.shared.u32 	%r221, [%r101+16];
	ld.shared.u32 	%r222, [%r104+1152];
	add.s32 	%r223, %r222, %r221;
	min.s32 	%r224, %r196, %r223;
	st.shared.u32 	[%r108+128], %r224;
	ld.shared.u32 	%r225, [%r101+8208];
	add.s32 	%r226, %r218, %r225;
	min.s32 	%r227, %r199, %r226;
	st.shared.u32 	[%r108+8192], %r227;
	ld.shared.u32 	%r228, [%r101+8208];
	add.s32 	%r229, %r222, %r228;
	min.s32 	%r230, %r202, %r229;
	st.shared.u32 	[%r108+8320], %r230;
	ld.shared.u32 	%r231, [%r76+20];
	ld.shared.u32 	%r232, [%r83+1280];
	add.s32 	%r233, %r232, %r231;
	min.s32 	%r234, %r206, %r233;
	st.shared.u32 	[%r88], %r234;
	ld.shared.u32 	%r235, [%r83+1408];
	add.s32 	%r236, %r235, %r231;
	min.s32 	%r237, %r209, %r236;
	st.shared.u32 	[%r88+128], %r237;
	ld.shared.u32 	%r238, [%r76+8212];
	ld.shared.u32 	%r239, [%r83+1280];
	add.s32 	%r240, %r239, %r238;
	min.s32 	%r241, %r213, %r240;
	st.shared.u32 	[%r88+8192], %r241;
	ld.shared.u32 	%r242, [%r83+1408];
	add.s32 	%r243, %r242, %r238;
	min.s32 	%r244, %r216, %r243;
	st.shared.u32 	[%r88+8320], %r244;
	ld.shared.u32 	%r245, [%r101+20];
	ld.shared.u32 	%r246, [%r104+1280];
	add.s32 	%r247, %r246, %r245;
	min.s32 	%r248, %r220, %r247;
	st.shared.u32 	[%r108], %r248;
	ld.shared.u32 	%r249, [%r101+20];
	ld.shared.u32 	%r250, [%r104+1408];
	add.s32 	%r251, %r250, %r249;
	min.s32 	%r252, %r224, %r251;
	st.shared.u32 	[%r108+128], %r252;
	ld.shared.u32 	%r253, [%r101+8212];
	add.s32 	%r254, %r246, %r253;
	min.s32 	%r255, %r227, %r254;
	st.shared.u32 	[%r108+8192], %r255;
	ld.shared.u32 	%r256, [%r101+8212];
	add.s32 	%r257, %r250, %r256;
	min.s32 	%r258, %r230, %r257;
	st.shared.u32 	[%r108+8320], %r258;
	ld.shared.u32 	%r259, [%r76+24];
	ld.shared.u32 	%r260, [%r83+1536];
	add.s32 	%r261, %r260, %r259;
	min.s32 	%r262, %r234, %r261;
	st.shared.u32 	[%r88], %r262;
	ld.shared.u32 	%r263, [%r83+1664];
	add.s32 	%r264, %r263, %r259;
	min.s32 	%r265, %r237, %r264;
	st.shared.u32 	[%r88+128], %r265;
	ld.shared.u32 	%r266, [%r76+8216];
	ld.shared.u32 	%r267, [%r83+1536];
	add.s32 	%r268, %r267, %r266;
	min.s32 	%r269, %r241, %r268;
	st.shared.u32 	[%r88+8192], %r269;
	ld.shared.u32 	%r270, [%r83+1664];
	add.s32 	%r271, %r270, %r266;
	min.s32 	%r272, %r244, %r271;
	st.shared.u32 	[%r88+8320], %r272;
	ld.shared.u32 	%r273, [%r101+24];
	ld.shared.u32 	%r274, [%r104+1536];
	add.s32 	%r275, %r274, %r273;
	min.s32 	%r276, %r248, %r275;
	st.shared.u32 	[%r108], %r276;
	ld.shared.u32 	%r277, [%r101+24];
	ld.shared.u32 	%r278, [%r104+1664];
	add.s32 	%r279, %r278, %r277;
	min.s32 	%r280, %r252, %r279;
	st.shared.u32 	[%r108+128], %r280;
	ld.shared.u32 	%r281, [%r101+8216];
	add.s32 	%r282, %r274, %r281;
	min.s32 	%r283, %r255, %r282;
	st.shared.u32 	[%r108+8192], %r283;
	ld.shared.u32 	%r284, [%r101+8216];
	add.s32 	%r285, %r278, %r284;
	min.s32 	%r286, %r258, %r285;
	st.shared.u32 	[%r108+8320], %r286;
	ld.shared.u32 	%r287, [%r76+28];
	ld.shared.u32 	%r288, [%r83+1792];
	add.s32 	%r289, %r288, %r287;
	min.s32 	%r290, %r262, %r289;
	st.shared.u32 	[%r88], %r290;
	ld.shared.u32 	%r291, [%r83+1920];
	add.s32 	%r292, %r291, %r287;
	min.s32 	%r293, %r265, %r292;
	st.shared.u32 	[%r88+128], %r293;
	ld.shared.u32 	%r294, [%r76+8220];
	ld.shared.u32 	%r295, [%r83+1792];
	add.s32 	%r296, %r295, %r294;
	min.s32 	%r297, %r269, %r296;
	st.shared.u32 	[%r88+8192], %r297;
	ld.shared.u32 	%r298, [%r83+1920];
	add.s32 	%r299, %r298, %r294;
	min.s32 	%r300, %r272, %r299;
	st.shared.u32 	[%r88+8320], %r300;
	ld.shared.u32 	%r301, [%r101+28];
	ld.shared.u32 	%r302, [%r104+1792];
	add.s32 	%r303, %r302, %r301;
	min.s32 	%r304, %r276, %r303;
	st.shared.u32 	[%r108], %r304;
	ld.shared.u32 	%r305, [%r101+28];
	ld.shared.u32 	%r306, [%r104+1920];
	add.s32 	%r307, %r306, %r305;
	min.s32 	%r308, %r280, %r307;
	st.shared.u32 	[%r108+128], %r308;
	ld.shared.u32 	%r309, [%r101+8220];
	add.s32 	%r310, %r302, %r309;
	min.s32 	%r311, %r283, %r310;
	st.shared.u32 	[%r108+8192], %r311;
	ld.shared.u32 	%r312, [%r101+8220];
	add.s32 	%r313, %r306, %r312;
	min.s32 	%r314, %r286, %r313;
	st.shared.u32 	[%r108+8320], %r314;
	ld.shared.u32 	%r315, [%r76+32];
	ld.shared.u32 	%r316, [%r83+2048];
	add.s32 	%r317, %r316, %r315;
	min.s32 	%r318, %r290, %r317;
	st.shared.u32 	[%r88], %r318;
	ld.shared.u32 	%r319, [%r83+2176];
	add.s32 	%r320, %r319, %r315;
	min.s32 	%r321, %r293, %r320;
	st.shared.u32 	[%r88+128], %r321;
	ld.shared.u32 	%r322, [%r76+8224];
	ld.shared.u32 	%r323, [%r83+2048];
	add.s32 	%r324, %r323, %r322;
	min.s32 	%r325, %r297, %r324;
	st.shared.u32 	[%r88+8192], %r325;
	ld.shared.u32 	%r326, [%r83+2176];
	add.s32 	%r327, %r326, %r322;
	min.s32 	%r328, %r300, %r327;
	st.shared.u32 	[%r88+8320], %r328;
	ld.shared.u32 	%r329, [%r101+32];
	ld.shared.u32 	%r330, [%r104+2048];
	add.s32 	%r331, %r330, %r329;
	min.s32 	%r332, %r304, %r331;
	st.shared.u32 	[%r108], %r332;
	ld.shared.u32 	%r333, [%r101+32];
	ld.shared.u32 	%r334, [%r104+2176];
	add.s32 	%r335, %r334, %r333;
	min.s32 	%r336, %r308, %r335;
	st.shared.u32 	[%r108+128], %r336;
	ld.shared.u32 	%r337, [%r101+8224];
	add.s32 	%r338, %r330, %r337;
	min.s32 	%r339, %r311, %r338;
	st.shared.u32 	[%r108+8192], %r339;
	ld.shared.u32 	%r340, [%r101+8224];
	add.s32 	%r341, %r334, %r340;
	min.s32 	%r342, %r314, %r341;
	st.shared.u32 	[%r108+8320], %r342;
	ld.shared.u32 	%r343, [%r76+36];
	ld.shared.u32 	%r344, [%r83+2304];
	add.s32 	%r345, %r344, %r343;
	min.s32 	%r346, %r318, %r345;
	st.shared.u32 	[%r88], %r346;
	ld.shared.u32 	%r347, [%r83+2432];
	add.s32 	%r348, %r347, %r343;
	min.s32 	%r349, %r321, %r348;
	st.shared.u32 	[%r88+128], %r349;
	ld.shared.u32 	%r350, [%r76+8228];
	ld.shared.u32 	%r351, [%r83+2304];
	add.s32 	%r352, %r351, %r350;
	min.s32 	%r353, %r325, %r352;
	st.shared.u32 	[%r88+8192], %r353;
	ld.shared.u32 	%r354, [%r83+2432];
	add.s32 	%r355, %r354, %r350;
	min.s32 	%r356, %r328, %r355;
	st.shared.u32 	[%r88+8320], %r356;
	ld.shared.u32 	%r357, [%r101+36];
	ld.shared.u32 	%r358, [%r104+2304];
	add.s32 	%r359, %r358, %r357;
	min.s32 	%r360, %r332, %r359;
	st.shared.u32 	[%r108], %r360;
	ld.shared.u32 	%r361, [%r101+36];
	ld.shared.u32 	%r362, [%r104+2432];
	add.s32 	%r363, %r362, %r361;
	min.s32 	%r364, %r336, %r363;
	st.shared.u32 	[%r108+128], %r364;
	ld.shared.u32 	%r365, [%r101+8228];
	add.s32 	%r366, %r358, %r365;
	min.s32 	%r367, %r339, %r366;
	st.shared.u32 	[%r108+8192], %r367;
	ld.shared.u32 	%r368, [%r101+8228];
	add.s32 	%r369, %r362, %r368;
	min.s32 	%r370, %r342, %r369;
	st.shared.u32 	[%r108+8320], %r370;
	ld.shared.u32 	%r371, [%r76+40];
	ld.shared.u32 	%r372, [%r83+2560];
	add.s32 	%r373, %r372, %r371;
	min.s32 	%r374, %r346, %r373;
	st.shared.u32 	[%r88], %r374;
	ld.shared.u32 	%r375, [%r83+2688];
	add.s32 	%r376, %r375, %r371;
	min.s32 	%r377, %r349, %r376;
	st.shared.u32 	[%r88+128], %r377;
	ld.shared.u32 	%r378, [%r76+8232];
	ld.shared.u32 	%r379, [%r83+2560];
	add.s32 	%r380, %r379, %r378;
	min.s32 	%r381, %r353, %r380;
	st.shared.u32 	[%r88+8192], %r381;
	ld.shared.u32 	%r382, [%r83+2688];
	add.s32 	%r383, %r382, %r378;
	min.s32 	%r384, %r356, %r383;
	st.shared.u32 	[%r88+8320], %r384;
	ld.shared.u32 	%r385, [%r101+40];
	ld.shared.u32 	%r386, [%r104+2560];
	add.s32 	%r387, %r386, %r385;
	min.s32 	%r388, %r360, %r387;
	st.shared.u32 	[%r108], %r388;
	ld.shared.u32 	%r389, [%r101+40];
	ld.shared.u32 	%r390, [%r104+2688];
	add.s32 	%r391, %r390, %r389;
	min.s32 	%r392, %r364, %r391;
	st.shared.u32 	[%r108+128], %r392;
	ld.shared.u32 	%r393, [%r101+8232];
	add.s32 	%r394, %r386, %r393;
	min.s32 	%r395, %r367, %r394;
	st.shared.u32 	[%r108+8192], %r395;
	ld.shared.u32 	%r396, [%r101+8232];
	add.s32 	%r397, %r390, %r396;
	min.s32 	%r398, %r370, %r397;
	st.shared.u32 	[%r108+8320], %r398;
	ld.shared.u32 	%r399, [%r76+44];
	ld.shared.u32 	%r400, [%r83+2816];
	add.s32 	%r401, %r400, %r399;
	min.s32 	%r402, %r374, %r401;
	st.shared.u32 	[%r88], %r402;
	ld.shared.u32 	%r403, [%r83+2944];
	add.s32 	%r404, %r403, %r399;
	min.s32 	%r405, %r377, %r404;
	st.shared.u32 	[%r88+128], %r405;
	ld.shared.u32 	%r406, [%r76+8236];
	ld.shared.u32 	%r407, [%r83+2816];
	add.s32 	%r408, %r407, %r406;
	min.s32 	%r409, %r381, %r408;
	st.shared.u32 	[%r88+8192], %r409;
	ld.shared.u32 	%r410, [%r83+2944];
	add.s32 	%r411, %r410, %r406;
	min.s32 	%r412, %r384, %r411;
	st.shared.u32 	[%r88+8320], %r412;
	ld.shared.u32 	%r413, [%r101+44];
	ld.shared.u32 	%r414, [%r104+2816];
	add.s32 	%r415, %r414, %r413;
	min.s32 	%r416, %r388, %r415;
	st.shared.u32 	[%r108], %r416;
	ld.shared.u32 	%r417, [%r101+44];
	ld.shared.u32 	%r418, [%r104+2944];
	add.s32 	%r419, %r418, %r417;
	min.s32 	%r420, %r392, %r419;
	st.shared.u32 	[%r108+128], %r420;
	ld.shared.u32 	%r421, [%r101+8236];
	add.s32 	%r422, %r414, %r421;
	min.s32 	%r423, %r395, %r422;
	st.shared.u32 	[%r108+8192], %r423;
	ld.shared.u32 	%r424, [%r101+8236];
	add.s32 	%r425, %r418, %r424;
	min.s32 	%r426, %r398, %r425;
	st.shared.u32 	[%r108+8320], %r426;
	ld.shared.u32 	%r427, [%r76+48];
	ld.shared.u32 	%r428, [%r83+3072];
	add.s32 	%r429, %r428, %r427;
	min.s32 	%r430, %r402, %r429;
	st.shared.u32 	[%r88], %r430;
	ld.shared.u32 	%r431, [%r83+3200];
	add.s32 	%r432, %r431, %r427;
	min.s32 	%r433, %r405, %r432;
	st.shared.u32 	[%r88+128], %r433;
	ld.shared.u32 	%r434, [%r76+8240];
	ld.shared.u32 	%r435, [%r83+3072];
	add.s32 	%r436, %r435, %r434;
	min.s32 	%r437, %r409, %r436;
	st.shared.u32 	[%r88+8192], %r437;
	ld.shared.u32 	%r438, [%r83+3200];
	add.s32 	%r439, %r438, %r434;
	min.s32 	%r440, %r412, %r439;
	st.shared.u32 	[%r88+8320], %r440;
	ld.shared.u32 	%r441, [%r101+48];
	ld.shared.u32 	%r442, [%r104+3072];
	add.s32 	%r443, %r442, %r441;
	min.s32 	%r444, %r416, %r443;
	st.shared.u32 	[%r108], %r444;
	ld.shared.u32 	%r445, [%r101+48];
	ld.shared.u32 	%r446, [%r104+3200];
	add.s32 	%r447, %r446, %r445;
	min.s32 	%r448, %r420, %r447;
	st.shared.u32 	[%r108+128], %r448;
	ld.shared.u32 	%r449, [%r101+8240];
	add.s32 	%r450, %r442, %r449;
	min.s32 	%r451, %r423, %r450;
	st.shared.u32 	[%r108+8192], %r451;
	ld.shared.u32 	%r452, [%r101+8240];
	add.s32 	%r453, %r446, %r452;
	min.s32 	%r454, %r426, %r453;
	st.shared.u32 	[%r108+8320], %r454;
	ld.shared.u32 	%r455, [%r76+52];
	ld.shared.u32 	%r456, [%r83+3328];
	add.s32 	%r457, %r456, %r455;
	min.s32 	%r458, %r430, %r457;
	st.shared.u32 	[%r88], %r458;
	ld.shared.u32 	%r459, [%r83+3456];
	add.s32 	%r460, %r459, %r455;
	min.s32 	%r461, %r433, %r460;
	st.shared.u32 	[%r88+128], %r461;
	ld.shared.u32 	%r462, [%r76+8244];
	ld.shared.u32 	%r463, [%r83+3328];
	add.s32 	%r464, %r463, %r462;
	min.s32 	%r465, %r437, %r464;
	st.shared.u32 	[%r88+8192], %r465;
	ld.shared.u32 	%r466, [%r83+3456];
	add.s32 	%r467, %r466, %r462;
	min.s32 	%r468, %r440, %r467;
	st.shared.u32 	[%r88+8320], %r468;
	ld.shared.u32 	%r469, [%r101+52];
	ld.shared.u32 	%r470, [%r104+3328];
	add.s32 	%r471, %r470, %r469;
	min.s32 	%r472, %r444, %r471;
	st.shared.u32 	[%r108], %r472;
	ld.shared.u32 	%r473, [%r101+52];
	ld.shared.u32 	%r474, [%r104+3456];
	add.s32 	%r475, %r474, %r473;
	min.s32 	%r476, %r448, %r475;
	st.shared.u32 	[%r108+128], %r476;
	ld.shared.u32 	%r477, [%r101+8244];
	add.s32 	%r478, %r470, %r477;
	min.s32 	%r479, %r451, %r478;
	st.shared.u32 	[%r108+8192], %r479;
	ld.shared.u32 	%r480, [%r101+8244];
	add.s32 	%r481, %r474, %r480;
	min.s32 	%r482, %r454, %r481;
	st.shared.u32 	[%r108+8320], %r482;
	ld.shared.u32 	%r483, [%r76+56];
	ld.shared.u32 	%r484, [%r83+3584];
	add.s32 	%r485, %r484, %r483;
	min.s32 	%r486, %r458, %r485;
	st.shared.u32 	[%r88], %r486;
	ld.shared.u32 	%r487, [%r83+3712];
	add.s32 	%r488, %r487, %r483;
	min.s32 	%r489, %r461, %r488;
	st.shared.u32 	[%r88+128], %r489;
	ld.shared.u32 	%r490, [%r76+8248];
	ld.shared.u32 	%r491, [%r83+3584];
	add.s32 	%r492, %r491, %r490;
	min.s32 	%r493, %r465, %r492;
	st.shared.u32 	[%r88+8192], %r493;
	ld.shared.u32 	%r494, [%r83+3712];
	add.s32 	%r495, %r494, %r490;
	min.s32 	%r496, %r468, %r495;
	st.shared.u32 	[%r88+8320], %r496;
	ld.shared.u32 	%r497, [%r101+56];
	ld.shared.u32 	%r498, [%r104+3584];
	add.s32 	%r499, %r498, %r497;
	min.s32 	%r500, %r472, %r499;
	st.shared.u32 	[%r108], %r500;
	ld.shared.u32 	%r501, [%r101+56];
	ld.shared.u32 	%r502, [%r104+3712];
	add.s32 	%r503, %r502, %r501;
	min.s32 	%r504, %r476, %r503;
	st.shared.u32 	[%r108+128], %r504;
	ld.shared.u32 	%r505, [%r101+8248];
	add.s32 	%r506, %r498, %r505;
	min.s32 	%r507, %r479, %r506;
	st.shared.u32 	[%r108+8192], %r507;
	ld.shared.u32 	%r508, [%r101+8248];
	add.s32 	%r509, %r502, %r508;
	min.s32 	%r510, %r482, %r509;
	st.shared.u32 	[%r108+8320], %r510;
	ld.shared.u32 	%r511, [%r76+60];
	ld.shared.u32 	%r512, [%r83+3840];
	add.s32 	%r513, %r512, %r511;
	min.s32 	%r514, %r486, %r513;
	st.shared.u32 	[%r88], %r514;
	ld.shared.u32 	%r515, [%r83+3968];
	add.s32 	%r516, %r515, %r511;
	min.s32 	%r517, %r489, %r516;
	st.shared.u32 	[%r88+128], %r517;
	ld.shared.u32 	%r518, [%r76+8252];
	ld.shared.u32 	%r519, [%r83+3840];
	add.s32 	%r520, %r519, %r518;
	min.s32 	%r521, %r493, %r520;
	st.shared.u32 	[%r88+8192], %r521;
	ld.shared.u32 	%r522, [%r83+3968];
	add.s32 	%r523, %r522, %r518;
	min.s32 	%r524, %r496, %r523;
	st.shared.u32 	[%r88+8320], %r524;
	ld.shared.u32 	%r525, [%r101+60];
	ld.shared.u32 	%r526, [%r104+3840];
	add.s32 	%r527, %r526, %r525;
	min.s32 	%r528, %r500, %r527;
	st.shared.u32 	[%r108], %r528;
	ld.shared.u32 	%r529, [%r101+60];
	ld.shared.u32 	%r530, [%r104+3968];
	add.s32 	%r531, %r530, %r529;
	min.s32 	%r532, %r504, %r531;
	st.shared.u32 	[%r108+128], %r532;
	ld.shared.u32 	%r533, [%r101+8252];
	add.s32 	%r534, %r526, %r533;
	min.s32 	%r535, %r507, %r534;
	st.shared.u32 	[%r108+8192], %r535;
	ld.shared.u32 	%r536, [%r101+8252];
	add.s32 	%r537, %r530, %r536;
	min.s32 	%r538, %r510, %r537;
	st.shared.u32 	[%r108+8320], %r538;
	ld.shared.u32 	%r539, [%r76+64];
	ld.shared.u32 	%r540, [%r83+4096];
	add.s32 	%r541, %r540, %r539;
	min.s32 	%r542, %r514, %r541;
	st.shared.u32 	[%r88], %r542;
	ld.shared.u32 	%r543, [%r83+4224];
	add.s32 	%r544, %r543, %r539;
	min.s32 	%r545, %r517, %r544;
	st.shared.u32 	[%r88+128], %r545;
	ld.shared.u32 	%r546, [%r76+8256];
	ld.shared.u32 	%r547, [%r83+4096];
	add.s32 	%r548, %r547, %r546;
	min.s32 	%r549, %r521, %r548;
	st.shared.u32 	[%r88+8192], %r549;
	ld.shared.u32 	%r550, [%r83+4224];
	add.s32 	%r551, %r550, %r546;
	min.s32 	%r552, %r524, %r551;
	st.shared.u32 	[%r88+8320], %r552;
	ld.shared.u32 	%r553, [%r101+64];
	ld.shared.u32 	%r554, [%r104+4096];
	add.s32 	%r555, %r554, %r553;
	min.s32 	%r556, %r528, %r555;
	st.shared.u32 	[%r108], %r556;
	ld.shared.u32 	%r557, [%r101+64];
	ld.shared.u32 	%r558, [%r104+4224];
	add.s32 	%r559, %r558, %r557;
	min.s32 	%r560, %r532, %r559;
	st.shared.u32 	[%r108+128], %r560;
	ld.shared.u32 	%r561, [%r101+8256];
	add.s32 	%r562, %r554, %r561;
	min.s32 	%r563, %r535, %r562;
	st.shared.u32 	[%r108+8192], %r563;
	ld.shared.u32 	%r564, [%r101+8256];
	add.s32 	%r565, %r558, %r564;
	min.s32 	%r566, %r538, %r565;
	st.shared.u32 	[%r108+8320], %r566;
	ld.shared.u32 	%r567, [%r76+68];
	ld.shared.u32 	%r568, [%r83+4352];
	add.s32 	%r569, %r568, %r567;
	min.s32 	%r570, %r542, %r569;
	st.shared.u32 	[%r88], %r570;
	ld.shared.u32 	%r571, [%r83+4480];
	add.s32 	%r572, %r571, %r567;
	min.s32 	%r573, %r545, %r572;
	st.shared.u32 	[%r88+128], %r573;
	ld.shared.u32 	%r574, [%r76+8260];
	ld.shared.u32 	%r575, [%r83+4352];
	add.s32 	%r576, %r575, %r574;
	min.s32 	%r577, %r549, %r576;
	st.shared.u32 	[%r88+8192], %r577;
	ld.shared.u32 	%r578, [%r83+4480];
	add.s32 	%r579, %r578, %r574;
	min.s32 	%r580, %r552, %r579;
	st.shared.u32 	[%r88+8320], %r580;
	ld.shared.u32 	%r581, [%r101+68];
	ld.shared.u32 	%r582, [%r104+4352];
	add.s32 	%r583, %r582, %r581;
	min.s32 	%r584, %r556, %r583;
	st.shared.u32 	[%r108], %r584;
	ld.shared.u32 	%r585, [%r101+68];
	ld.shared.u32 	%r586, [%r104+4480];
	add.s32 	%r587, %r586, %r585;
	min.s32 	%r588, %r560, %r587;
	st.shared.u32 	[%r108+128], %r588;
	ld.shared.u32 	%r589, [%r101+8260];
	add.s32 	%r590, %r582, %r589;
	min.s32 	%r591, %r563, %r590;
	st.shared.u32 	[%r108+8192], %r591;
	ld.shared.u32 	%r592, [%r101+8260];
	add.s32 	%r593, %r586, %r592;
	min.s32 	%r594, %r566, %r593;
	st.shared.u32 	[%r108+8320], %r594;
	ld.shared.u32 	%r595, [%r76+72];
	ld.shared.u32 	%r596, [%r83+4608];
	add.s32 	%r597, %r596, %r595;
	min.s32 	%r598, %r570, %r597;
	st.shared.u32 	[%r88], %r598;
	ld.shared.u32 	%r599, [%r83+4736];
	add.s32 	%r600, %r599, %r595;
	min.s32 	%r601, %r573, %r600;
	st.shared.u32 	[%r88+128], %r601;
	ld.shared.u32 	%r602, [%r76+8264];
	ld.shared.u32 	%r603, [%r83+4608];
	add.s32 	%r604, %r603, %r602;
	min.s32 	%r605, %r577, %r604;
	st.shared.u32 	[%r88+8192], %r605;
	ld.shared.u32 	%r606, [%r83+4736];
	add.s32 	%r607, %r606, %r602;
	min.s32 	%r608, %r580, %r607;
	st.shared.u32 	[%r88+8320], %r608;
	ld.shared.u32 	%r609, [%r101+72];
	ld.shared.u32 	%r610, [%r104+4608];
	add.s32 	%r611, %r610, %r609;
	min.s32 	%r612, %r584, %r611;
	st.shared.u32 	[%r108], %r612;
	ld.shared.u32 	%r613, [%r101+72];
	ld.shared.u32 	%r614, [%r104+4736];
	add.s32 	%r615, %r614, %r613;
	min.s32 	%r616, %r588, %r615;
	st.shared.u32 	[%r108+128], %r616;
	ld.shared.u32 	%r617, [%r101+8264];
	add.s32 	%r618, %r610, %r617;
	min.s32 	%r619, %r591, %r618;
	st.shared.u32 	[%r108+8192], %r619;
	ld.shared.u32 	%r620, [%r101+8264];
	add.s32 	%r621, %r614, %r620;
	min.s32 	%r622, %r594, %r621;
	st.shared.u32 	[%r108+8320], %r622;
	ld.shared.u32 	%r623, [%r76+76];
	ld.shared.u32 	%r624, [%r83+4864];
	add.s32 	%r625, %r624, %r623;
	min.s32 	%r626, %r598, %r625;
	st.shared.u32 	[%r88], %r626;
	ld.shared.u32 	%r627, [%r83+4992];
	add.s32 	%r628, %r627, %r623;
	min.s32 	%r629, %r601, %r628;
	st.shared.u32 	[%r88+128], %r629;
	ld.shared.u32 	%r630, [%r76+8268];
	ld.shared.u32 	%r631, [%r83+4864];
	add.s32 	%r632, %r631, %r630;
	min.s32 	%r633, %r605, %r632;
	st.shared.u32 	[%r88+8192], %r633;
	ld.shared.u32 	%r634, [%r83+4992];
	add.s32 	%r635, %r634, %r630;
	min.s32 	%r636, %r608, %r635;
	st.shared.u32 	[%r88+8320], %r636;
	ld.shared.u32 	%r637, [%r101+76];
	ld.shared.u32 	%r638, [%r104+4864];
	add.s32 	%r639, %r638, %r637;
	min.s32 	%r640, %r612, %r639;
	st.shared.u32 	[%r108], %r640;
	ld.shared.u32 	%r641, [%r101+76];
	ld.shared.u32 	%r642, [%r104+4992];
	add.s32 	%r643, %r642, %r641;
	min.s32 	%r644, %r616, %r643;
	st.shared.u32 	[%r108+128], %r644;
	ld.shared.u32 	%r645, [%r101+8268];
	add.s32 	%r646, %r638, %r645;
	min.s32 	%r647, %r619, %r646;
	st.shared.u32 	[%r108+8192], %r647;
	ld.shared.u32 	%r648, [%r101+8268];
	add.s32 	%r649, %r642, %r648;
	min.s32 	%r650, %r622, %r649;
	st.shared.u32 	[%r108+8320], %r650;
	ld.shared.u32 	%r651, [%r76+80];
	ld.shared.u32 	%r652, [%r83+5120];
	add.s32 	%r653, %r652, %r651;
	min.s32 	%r654, %r626, %r653;
	st.shared.u32 	[%r88], %r654;
	ld.shared.u32 	%r655, [%r83+5248];
	add.s32 	%r656, %r655, %r651;
	min.s32 	%r657, %r629, %r656;
	st.shared.u32 	[%r88+128], %r657;
	ld.shared.u32 	%r658, [%r76+8272];
	ld.shared.u32 	%r659, [%r83+5120];
	add.s32 	%r660, %r659, %r658;
	min.s32 	%r661, %r633, %r660;
	st.shared.u32 	[%r88+8192], %r661;
	ld.shared.u32 	%r662, [%r83+5248];
	add.s32 	%r663, %r662, %r658;
	min.s32 	%r664, %r636, %r663;
	st.shared.u32 	[%r88+8320], %r664;
	ld.shared.u32 	%r665, [%r101+80];
	ld.shared.u32 	%r666, [%r104+5120];
	add.s32 	%r667, %r666, %r665;
	min.s32 	%r668, %r640, %r667;
	st.shared.u32 	[%r108], %r668;
	ld.shared.u32 	%r669, [%r101+80];
	ld.shared.u32 	%r670, [%r104+5248];
	add.s32 	%r671, %r670, %r669;
	min.s32 	%r672, %r644, %r671;
	st.shared.u32 	[%r108+128], %r672;
	ld.shared.u32 	%r673, [%r101+8272];
	add.s32 	%r674, %r666, %r673;
	min.s32 	%r675, %r647, %r674;
	st.shared.u32 	[%r108+8192], %r675;
	ld.shared.u32 	%r676, [%r101+8272];
	add.s32 	%r677, %r670, %r676;
	min.s32 	%r678, %r650, %r677;
	st.shared.u32 	[%r108+8320], %r678;
	ld.shared.u32 	%r679, [%r76+84];
	ld.shared.u32 	%r680, [%r83+5376];
	add.s32 	%r681, %r680, %r679;
	min.s32 	%r682, %r654, %r681;
	st.shared.u32 	[%r88], %r682;
	ld.shared.u32 	%r683, [%r83+5504];
	add.s32 	%r684, %r683, %r679;
	min.s32 	%r685, %r657, %r684;
	st.shared.u32 	[%r88+128], %r685;
	ld.shared.u32 	%r686, [%r76+8276];
	ld.shared.u32 	%r687, [%r83+5376];
	add.s32 	%r688, %r687, %r686;
	min.s32 	%r689, %r661, %r688;
	st.shared.u32 	[%r88+8192], %r689;
	ld.shared.u32 	%r690, [%r83+5504];
	add.s32 	%r691, %r690, %r686;
	min.s32 	%r692, %r664, %r691;
	st.shared.u32 	[%r88+8320], %r692;
	ld.shared.u32 	%r693, [%r101+84];
	ld.shared.u32 	%r694, [%r104+5376];
	add.s32 	%r695, %r694, %r693;
	min.s32 	%r696, %r668, %r695;
	st.shared.u32 	[%r108], %r696;
	ld.shared.u32 	%r697, [%r101+84];
	ld.shared.u32 	%r698, [%r104+5504];
	add.s32 	%r699, %r698, %r697;
	min.s32 	%r700, %r672, %r699;
	st.shared.u32 	[%r108+128], %r700;
	ld.shared.u32 	%r701, [%r101+8276];
	add.s32 	%r702, %r694, %r701;
	min.s32 	%r703, %r675, %r702;
	st.shared.u32 	[%r108+8192], %r703;
	ld.shared.u32 	%r704, [%r101+8276];
	add.s32 	%r705, %r698, %r704;
	min.s32 	%r706, %r678, %r705;
	st.shared.u32 	[%r108+8320], %r706;
	ld.shared.u32 	%r707, [%r76+88];
	ld.shared.u32 	%r708, [%r83+5632];
	add.s32 	%r709, %r708, %r707;
	min.s32 	%r710, %r682, %r709;
	st.shared.u32 	[%r88], %r710;
	ld.shared.u32 	%r711, [%r83+5760];
	add.s32 	%r712, %r711, %r707;
	min.s32 	%r713, %r685, %r712;
	st.shared.u32 	[%r88+128], %r713;
	ld.shared.u32 	%r714, [%r76+8280];
	ld.shared.u32 	%r715, [%r83+5632];
	add.s32 	%r716, %r715, %r714;
	min.s32 	%r717, %r689, %r716;
	st.shared.u32 	[%r88+8192], %r717;
	ld.shared.u32 	%r718, [%r83+5760];
	add.s32 	%r719, %r718, %r714;
	min.s32 	%r720, %r692, %r719;
	st.shared.u32 	[%r88+8320], %r720;
	ld.shared.u32 	%r721, [%r101+88];
	ld.shared.u32 	%r722, [%r104+5632];
	add.s32 	%r723, %r722, %r721;
	min.s32 	%r724, %r696, %r723;
	st.shared.u32 	[%r108], %r724;
	ld.shared.u32 	%r725, [%r101+88];
	ld.shared.u32 	%r726, [%r104+5760];
	add.s32 	%r727, %r726, %r725;
	min.s32 	%r728, %r700, %r727;
	st.shared.u32 	[%r108+128], %r728;
	ld.shared.u32 	%r729, [%r101+8280];
	add.s32 	%r730, %r722, %r729;
	min.s32 	%r731, %r703, %r730;
	st.shared.u32 	[%r108+8192], %r731;
	ld.shared.u32 	%r732, [%r101+8280];
	add.s32 	%r733, %r726, %r732;
	min.s32 	%r734, %r706, %r733;
	st.shared.u32 	[%r108+8320], %r734;
	ld.shared.u32 	%r735, [%r76+92];
	ld.shared.u32 	%r736, [%r83+5888];
	add.s32 	%r737, %r736, %r735;
	min.s32 	%r738, %r710, %r737;
	st.shared.u32 	[%r88], %r738;
	ld.shared.u32 	%r739, [%r83+6016];
	add.s32 	%r740, %r739, %r735;
	min.s32 	%r741, %r713, %r740;
	st.shared.u32 	[%r88+128], %r741;
	ld.shared.u32 	%r742, [%r76+8284];
	ld.shared.u32 	%r743, [%r83+5888];
	add.s32 	%r744, %r743, %r742;
	min.s32 	%r745, %r717, %r744;
	st.shared.u32 	[%r88+8192], %r745;
	ld.shared.u32 	%r746, [%r83+6016];
	add.s32 	%r747, %r746, %r742;
	min.s32 	%r748, %r720, %r747;
	st.shared.u32 	[%r88+8320], %r748;
	ld.shared.u32 	%r749, [%r101+92];
	ld.shared.u32 	%r750, [%r104+5888];
	add.s32 	%r751, %r750, %r749;
	min.s32 	%r752, %r724, %r751;
	st.shared.u32 	[%r108], %r752;
	ld.shared.u32 	%r753, [%r101+92];
	ld.shared.u32 	%r754, [%r104+6016];
	add.s32 	%r755, %r754, %r753;
	min.s32 	%r756, %r728, %r755;
	st.shared.u32 	[%r108+128], %r756;
	ld.shared.u32 	%r757, [%r101+8284];
	add.s32 	%r758, %r750, %r757;
	min.s32 	%r759, %r731, %r758;
	st.shared.u32 	[%r108+8192], %r759;
	ld.shared.u32 	%r760, [%r101+8284];
	add.s32 	%r761, %r754, %r760;
	min.s32 	%r762, %r734, %r761;
	st.shared.u32 	[%r108+8320], %r762;
	ld.shared.u32 	%r763, [%r76+96];
	ld.shared.u32 	%r764, [%r83+6144];
	add.s32 	%r765, %r764, %r763;
	min.s32 	%r766, %r738, %r765;
	st.shared.u32 	[%r88], %r766;
	ld.shared.u32 	%r767, [%r83+6272];
	add.s32 	%r768, %r767, %r763;
	min.s32 	%r769, %r741, %r768;
	st.shared.u32 	[%r88+128], %r769;
	ld.shared.u32 	%r770, [%r76+8288];
	ld.shared.u32 	%r771, [%r83+6144];
	add.s32 	%r772, %r771, %r770;
	min.s32 	%r773, %r745, %r772;
	st.shared.u32 	[%r88+8192], %r773;
	ld.shared.u32 	%r774, [%r83+6272];
	add.s32 	%r775, %r774, %r770;
	min.s32 	%r776, %r748, %r775;
	st.shared.u32 	[%r88+8320], %r776;
	ld.shared.u32 	%r777, [%r101+96];
	ld.shared.u32 	%r778, [%r104+6144];
	add.s32 	%r779, %r778, %r777;
	min.s32 	%r780, %r752, %r779;
	st.shared.u32 	[%r108], %r780;
	ld.shared.u32 	%r781, [%r101+96];
	ld.shared.u32 	%r782, [%r104+6272];
	add.s32 	%r783, %r782, %r781;
	min.s32 	%r784, %r756, %r783;
	st.shared.u32 	[%r108+128], %r784;
	ld.shared.u32 	%r785, [%r101+8288];
	add.s32 	%r786, %r778, %r785;
	min.s32 	%r787, %r759, %r786;
	st.shared.u32 	[%r108+8192], %r787;
	ld.shared.u32 	%r788, [%r101+8288];
	add.s32 	%r789, %r782, %r788;
	min.s32 	%r790, %r762, %r789;
	st.shared.u32 	[%r108+8320], %r790;
	ld.shared.u32 	%r791, [%r76+100];
	ld.shared.u32 	%r792, [%r83+6400];
	add.s32 	%r793, %r792, %r791;
	min.s32 	%r794, %r766, %r793;
	st.shared.u32 	[%r88], %r794;
	ld.shared.u32 	%r795, [%r83+6528];
	add.s32 	%r796, %r795, %r791;
	min.s32 	%r797, %r769, %r796;
	st.shared.u32 	[%r88+128], %r797;
	ld.shared.u32 	%r798, [%r76+8292];
	ld.shared.u32 	%r799, [%r83+6400];
	add.s32 	%r800, %r799, %r798;
	min.s32 	%r801, %r773, %r800;
	st.shared.u32 	[%r88+8192], %r801;
	ld.shared.u32 	%r802, [%r83+6528];
	add.s32 	%r803, %r802, %r798;
	min.s32 	%r804, %r776, %r803;
	st.shared.u32 	[%r88+8320], %r804;
	ld.shared.u32 	%r805, [%r101+100];
	ld.shared.u32 	%r806, [%r104+6400];
	add.s32 	%r807, %r806, %r805;
	min.s32 	%r808, %r780, %r807;
	st.shared.u32 	[%r108], %r808;
	ld.shared.u32 	%r809, [%r101+100];
	ld.shared.u32 	%r810, [%r104+6528];
	add.s32 	%r811, %r810, %r809;
	min.s32 	%r812, %r784, %r811;
	st.shared.u32 	[%r108+128], %r812;
	ld.shared.u32 	%r813, [%r101+8292];
	add.s32 	%r814, %r806, %r813;
	min.s32 	%r815, %r787, %r814;
	st.shared.u32 	[%r108+8192], %r815;
	ld.shared.u32 	%r816, [%r101+8292];
	add.s32 	%r817, %r810, %r816;
	min.s32 	%r818, %r790, %r817;
	st.shared.u32 	[%r108+8320], %r818;
	ld.shared.u32 	%r819, [%r76+104];
	ld.shared.u32 	%r820, [%r83+6656];
	add.s32 	%r821, %r820, %r819;
	min.s32 	%r822, %r794, %r821;
	st.shared.u32 	[%r88], %r822;
	ld.shared.u32 	%r823, [%r83+6784];
	add.s32 	%r824, %r823, %r819;
	min.s32 	%r825, %r797, %r824;
	st.shared.u32 	[%r88+128], %r825;
	ld.shared.u32 	%r826, [%r76+8296];
	ld.shared.u32 	%r827, [%r83+6656];
	add.s32 	%r828, %r827, %r826;
	min.s32 	%r829, %r801, %r828;
	st.shared.u32 	[%r88+8192], %r829;
	ld.shared.u32 	%r830, [%r83+6784];
	add.s32 	%r831, %r830, %r826;
	min.s32 	%r832, %r804, %r831;
	st.shared.u32 	[%r88+8320], %r832;
	ld.shared.u32 	%r833, [%r101+104];
	ld.shared.u32 	%r834, [%r104+6656];
	add.s32 	%r835, %r834, %r833;
	min.s32 	%r836, %r808, %r835;
	st.shared.u32 	[%r108], %r836;
	ld.shared.u32 	%r837, [%r101+104];
	ld.shared.u32 	%r838, [%r104+6784];
	add.s32 	%r839, %r838, %r837;
	min.s32 	%r840, %r812, %r839;
	st.shared.u32 	[%r108+128], %r840;
	ld.shared.u32 	%r841, [%r101+8296];
	add.s32 	%r842, %r834, %r841;
	min.s32 	%r843, %r815, %r842;
	st.shared.u32 	[%r108+8192], %r843;
	ld.shared.u32 	%r844, [%r101+8296];
	add.s32 	%r845, %r838, %r844;
	min.s32 	%r846, %r818, %r845;
	st.shared.u32 	[%r108+8320], %r846;
	ld.shared.u32 	%r847, [%r76+108];
	ld.shared.u32 	%r848, [%r83+6912];
	add.s32 	%r849, %r848, %r847;
	min.s32 	%r850, %r822, %r849;
	st.shared.u32 	[%r88], %r850;
	ld.shared.u32 	%r851, [%r83+7040];
	add.s32 	%r852, %r851, %r847;
	min.s32 	%r853, %r825, %r852;
	st.shared.u32 	[%r88+128], %r853;
	ld.shared.u32 	%r854, [%r76+8300];
	ld.shared.u32 	%r855, [%r83+6912];
	add.s32 	%r856, %r855, %r854;
	min.s32 	%r857, %r829, %r856;
	st.shared.u32 	[%r88+8192], %r857;
	ld.shared.u32 	%r858, [%r83+7040];
	add.s32 	%r859, %r858, %r854;
	min.s32 	%r860, %r832, %r859;
	st.shared.u32 	[%r88+8320], %r860;
	ld.shared.u32 	%r861, [%r101+108];
	ld.shared.u32 	%r862, [%r104+6912];
	add.s32 	%r863, %r862, %r861;
	min.s32 	%r864, %r836, %r863;
	st.shared.u32 	[%r108], %r864;
	ld.shared.u32 	%r865, [%r101+108];
	ld.shared.u32 	%r866, [%r104+7040];
	add.s32 	%r867, %r866, %r865;
	min.s32 	%r868, %r840, %r867;
	st.shared.u32 	[%r108+128], %r868;
	ld.shared.u32 	%r869, [%r101+8300];
	add.s32 	%r870, %r862, %r869;
	min.s32 	%r871, %r843, %r870;
	st.shared.u32 	[%r108+8192], %r871;
	ld.shared.u32 	%r872, [%r101+8300];
	add.s32 	%r873, %r866, %r872;
	min.s32 	%r874, %r846, %r873;
	st.shared.u32 	[%r108+8320], %r874;
	ld.shared.u32 	%r875, [%r76+112];
	ld.shared.u32 	%r876, [%r83+7168];
	add.s32 	%r877, %r876, %r875;
	min.s32 	%r878, %r850, %r877;
	st.shared.u32 	[%r88], %r878;
	ld.shared.u32 	%r879, [%r83+7296];
	add.s32 	%r880, %r879, %r875;
	min.s32 	%r881, %r853, %r880;
	st.shared.u32 	[%r88+128], %r881;
	ld.shared.u32 	%r882, [%r76+8304];
	ld.shared.u32 	%r883, [%r83+7168];
	add.s32 	%r884, %r883, %r882;
	min.s32 	%r885, %r857, %r884;
	st.shared.u32 	[%r88+8192], %r885;
	ld.shared.u32 	%r886, [%r83+7296];
	add.s32 	%r887, %r886, %r882;
	min.s32 	%r888, %r860, %r887;
	st.shared.u32 	[%r88+8320], %r888;
	ld.shared.u32 	%r889, [%r101+112];
	ld.shared.u32 	%r890, [%r104+7168];
	add.s32 	%r891, %r890, %r889;
	min.s32 	%r892, %r864, %r891;
	st.shared.u32 	[%r108], %r892;
	ld.shared.u32 	%r893, [%r101+112];
	ld.shared.u32 	%r894, [%r104+7296];
	add.s32 	%r895, %r894, %r893;
	min.s32 	%r896, %r868, %r895;
	st.shared.u32 	[%r108+128], %r896;
	ld.shared.u32 	%r897, [%r101+8304];
	add.s32 	%r898, %r890, %r897;
	min.s32 	%r899, %r871, %r898;
	st.shared.u32 	[%r108+8192], %r899;
	ld.shared.u32 	%r900, [%r101+8304];
	add.s32 	%r901, %r894, %r900;
	min.s32 	%r902, %r874, %r901;
	st.shared.u32 	[%r108+8320], %r902;
	ld.shared.u32 	%r903, [%r76+116];
	ld.shared.u32 	%r904, [%r83+7424];
	add.s32 	%r905, %r904, %r903;
	min.s32 	%r906, %r878, %r905;
	st.shared.u32 	[%r88], %r906;
	ld.shared.u32 	%r907, [%r83+7552];
	add.s32 	%r908, %r907, %r903;
	min.s32 	%r909, %r881, %r908;
	st.shared.u32 	[%r88+128], %r909;
	ld.shared.u32 	%r910, [%r76+8308];
	ld.shared.u32 	%r911, [%r83+7424];
	add.s32 	%r912, %r911, %r910;
	min.s32 	%r913, %r885, %r912;
	st.shared.u32 	[%r88+8192], %r913;
	ld.shared.u32 	%r914, [%r83+7552];
	add.s32 	%r915, %r914, %r910;
	min.s32 	%r916, %r888, %r915;
	st.shared.u32 	[%r88+8320], %r916;
	ld.shared.u32 	%r917, [%r101+116];
	ld.shared.u32 	%r918, [%r104+7424];
	add.s32 	%r919, %r918, %r917;
	min.s32 	%r920, %r892, %r919;
	st.shared.u32 	[%r108], %r920;
	ld.shared.u32 	%r921, [%r101+116];
	ld.shared.u32 	%r922, [%r104+7552];
	add.s32 	%r923, %r922, %r921;
	min.s32 	%r924, %r896, %r923;
	st.shared.u32 	[%r108+128], %r924;
	ld.shared.u32 	%r925, [%r101+8308];
	add.s32 	%r926, %r918, %r925;
	min.s32 	%r927, %r899, %r926;
	st.shared.u32 	[%r108+8192], %r927;
	ld.shared.u32 	%r928, [%r101+8308];
	add.s32 	%r929, %r922, %r928;
	min.s32 	%r930, %r902, %r929;
	st.shared.u32 	[%r108+8320], %r930;
	ld.shared.u32 	%r931, [%r76+120];
	ld.shared.u32 	%r932, [%r83+7680];
	add.s32 	%r933, %r932, %r931;
	min.s32 	%r934, %r906, %r933;
	st.shared.u32 	[%r88], %r934;
	ld.shared.u32 	%r935, [%r83+7808];
	add.s32 	%r936, %r935, %r931;
	min.s32 	%r937, %r909, %r936;
	st.shared.u32 	[%r88+128], %r937;
	ld.shared.u32 	%r938, [%r76+8312];
	ld.shared.u32 	%r939, [%r83+7680];
	add.s32 	%r940, %r939, %r938;
	min.s32 	%r941, %r913, %r940;
	st.shared.u32 	[%r88+8192], %r941;
	ld.shared.u32 	%r942, [%r83+7808];
	add.s32 	%r943, %r942, %r938;
	min.s32 	%r944, %r916, %r943;
	st.shared.u32 	[%r88+8320], %r944;
	ld.shared.u32 	%r945, [%r101+120];
	ld.shared.u32 	%r946, [%r104+7680];
	add.s32 	%r947, %r946, %r945;
	min.s32 	%r948, %r920, %r947;
	st.shared.u32 	[%r108], %r948;
	ld.shared.u32 	%r949, [%r101+120];
	ld.shared.u32 	%r950, [%r104+7808];
	add.s32 	%r951, %r950, %r949;
	min.s32 	%r952, %r924, %r951;
	st.shared.u32 	[%r108+128], %r952;
	ld.shared.u32 	%r953, [%r101+8312];
	add.s32 	%r954, %r946, %r953;
	min.s32 	%r955, %r927, %r954;
	st.shared.u32 	[%r108+8192], %r955;
	ld.shared.u32 	%r956, [%r101+8312];
	add.s32 	%r957, %r950, %r956;
	min.s32 	%r958, %r930, %r957;
	st.shared.u32 	[%r108+8320], %r958;
	ld.shared.u32 	%r959, [%r76+124];
	ld.shared.u32 	%r960, [%r83+7936];
	add.s32 	%r961, %r960, %r959;
	min.s32 	%r986, %r934, %r961;
	st.shared.u32 	[%r88], %r986;
	ld.shared.u32 	%r962, [%r83+8064];
	add.s32 	%r963, %r962, %r959;
	min.s32 	%r985, %r937, %r963;
	st.shared.u32 	[%r88+128], %r985;
	ld.shared.u32 	%r964, [%r76+8316];
	ld.shared.u32 	%r965, [%r83+7936];
	add.s32 	%r966, %r965, %r964;
	min.s32 	%r984, %r941, %r966;
	st.shared.u32 	[%r88+8192], %r984;
	ld.shared.u32 	%r967, [%r83+8064];
	add.s32 	%r968, %r967, %r964;
	min.s32 	%r983, %r944, %r968;
	st.shared.u32 	[%r88+8320], %r983;
	ld.shared.u32 	%r969, [%r101+124];
	ld.shared.u32 	%r970, [%r104+7936];
	add.s32 	%r971, %r970, %r969;
	min.s32 	%r982, %r948, %r971;
	st.shared.u32 	[%r108], %r982;
	ld.shared.u32 	%r972, [%r101+124];
	ld.shared.u32 	%r973, [%r104+8064];
	add.s32 	%r974, %r973, %r972;
	min.s32 	%r981, %r952, %r974;
	st.shared.u32 	[%r108+128], %r981;
	ld.shared.u32 	%r975, [%r101+8316];
	add.s32 	%r976, %r970, %r975;
	min.s32 	%r980, %r955, %r976;
	st.shared.u32 	[%r108+8192], %r980;
	ld.shared.u32 	%r977, [%r101+8316];
	add.s32 	%r978, %r973, %r977;
	min.s32 	%r979, %r958, %r978;
	st.shared.u32 	[%r108+8320], %r979;
	add.s32 	%r987, %r987, 32;
	setp.ne.s32 	%p2, %r987, 64;
	@%p2 bra 	$L__BB1_2;
	st.global.u32 	[%rd3], %r982;
	st.global.u32 	[%rd3+128], %r981;
	st.global.u32 	[%rd4], %r980;
	st.global.u32 	[%rd4+128], %r979;
	st.global.u32 	[%rd1], %r986;
	st.global.u32 	[%rd1+128], %r985;
	st.global.u32 	[%rd2], %r984;
	st.global.u32 	[%rd2+128], %r983;
$L__BB1_4:
	ret;

}
	// .globl	_Z7phase_3Piiii
.visible .entry _Z7phase_3Piiii(
	.param .u64 .ptr .align 1 _Z7phase_3Piiii_param_0,
	.param .u32 _Z7phase_3Piiii_param_1,
	.param .u32 _Z7phase_3Piiii_param_2,
	.param .u32 _Z7phase_3Piiii_param_3
)
{
	.reg .pred 	%p<5>;
	.reg .b32 	%r<450>;
	.reg .b64 	%rd<15>;
	// demoted variable
	.shared .align 4 .b8 _ZZ7phase_3PiiiiE5row_D[16384];
	// demoted variable
	.shared .align 4 .b8 _ZZ7phase_3PiiiiE5col_D[16384];
	ld.param.u64 	%rd3, [_Z7phase_3Piiii_param_0];
	ld.param.u32 	%r23, [_Z7phase_3Piiii_param_1];
	ld.param.u32 	%r24, [_Z7phase_3Piiii_param_2];
	ld.param.u32 	%r25, [_Z7phase_3Piiii_param_3];
	mov.u32 	%r1, %ctaid.x;
	setp.eq.s32 	%p1, %r1, %r23;
	mov.u32 	%r26, %ctaid.y;
	add.s32 	%r2, %r25, %r26;
	setp.eq.s32 	%p2, %r2, %r23;
	or.pred  	%p3, %p1, %p2;
	@%p3 bra 	$L__BB2_4;
	cvta.to.global.u64 	%rd4, %rd3;
	mov.u32 	%r28, %tid.x;
	mov.u32 	%r29, %tid.y;
	shl.b32 	%r30, %r1, 6;
	add.s32 	%r31, %r30, %r28;
	shl.b32 	%r32, %r23, 6;
	add.s32 	%r33, %r32, %r29;
	mad.lo.s32 	%r34, %r33, %r24, %r31;
	mul.wide.s32 	%rd5, %r34, 4;
	add.s64 	%rd6, %rd4, %rd5;
	ld.global.u32 	%r35, [%rd6];
	shl.b32 	%r36, %r29, 8;
	mov.u32 	%r37, _ZZ7phase_3PiiiiE5row_D;
	add.s32 	%r38, %r37, %r36;
	shl.b32 	%r39, %r28, 2;
	add.s32 	%r40, %r38, %r39;
	st.shared.u32 	[%r40], %r35;
	ld.global.u32 	%r41, [%rd6+128];
	st.shared.u32 	[%r40+128], %r41;
	shl.b32 	%r42, %r24, 5;
	add.s32 	%r43, %r34, %r42;
	mul.wide.s32 	%rd7, %r43, 4;
	add.s64 	%rd8, %rd4, %rd7;
	ld.global.u32 	%r44, [%rd8];
	st.shared.u32 	[%r40+8192], %r44;
	ld.global.u32 	%r45, [%rd8+128];
	st.shared.u32 	[%r40+8320], %r45;
	add.s32 	%r46, %r32, %r28;
	shl.b32 	%r47, %r2, 6;
	add.s32 	%r48, %r47, %r29;
	mul.lo.s32 	%r49, %r48, %r24;
	add.s32 	%r50, %r49, %r46;
	mul.wide.s32 	%rd9, %r50, 4;
	add.s64 	%rd10, %rd4, %rd9;
	ld.global.u32 	%r51, [%rd10];
	mov.u32 	%r52, _ZZ7phase_3PiiiiE5col_D;
	add.s32 	%r53, %r52, %r36;
	add.s32 	%r54, %r53, %r39;
	st.shared.u32 	[%r54], %r51;
	ld.global.u32 	%r55, [%rd10+128];
	st.shared.u32 	[%r54+128], %r55;
	add.s32 	%r56, %r49, %r42;
	add.s32 	%r57, %r56, %r46;
	mul.wide.s32 	%rd11, %r57, 4;
	add.s64 	%rd12, %rd4, %rd11;
	ld.global.u32 	%r58, [%rd12];
	st.shared.u32 	[%r54+8192], %r58;
	ld.global.u32 	%r59, [%rd12+128];
	st.shared.u32 	[%r54+8320], %r59;
	add.s32 	%r60, %r49, %r31;
	mul.wide.s32 	%rd13, %r60, 4;
	add.s64 	%rd1, %rd4, %rd13;
	ld.global.u32 	%r449, [%rd1];
	ld.global.u32 	%r448, [%rd1+128];
	add.s32 	%r61, %r56, %r31;
	mul.wide.s32 	%rd14, %r61, 4;
	add.s64 	%rd2, %rd4, %rd14;
	ld.global.u32 	%r447, [%rd2];
	ld.global.u32 	%r446, [%rd2+128];
	bar.sync 	0;
	add.s32 	%r444, %r53, 8192;
	add.s32 	%r62, %r39, %r37;
	add.s32 	%r443, %r62, 4096;
	mov.b32 	%r445, 8192;
$L__BB2_2:
	.pragma "nounroll";
	ld.shared.u32 	%r63, [%r444+-8192];
	ld.shared.u32 	%r64, [%r443+-4096];
	add.s32 	%r65, %r64, %r63;
	min.s32 	%r66, %r449, %r65;
	ld.shared.u32 	%r67, [%r443+-3968];
	add.s32 	%r68, %r67, %r63;
	min.s32 	%r69, %r448, %r68;
	ld.shared.u32 	%r70, [%r444];
	add.s32 	%r71, %r64, %r70;
	min.s32 	%r72, %r447, %r71;
	add.s32 	%r73, %r67, %r70;
	min.s32 	%r74, %r446, %r73;
	ld.shared.u32 	%r75, [%r444+-8188];
	ld.shared.u32 	%r76, [%r443+-3840];
	add.s32 	%r77, %r76, %r75;
	min.s32 	%r78, %r66, %r77;
	ld.shared.u32 	%r79, [%r443+-3712];
	add.s32 	%r80, %r79, %r75;
	min.s32 	%r81, %r69, %r80;
	ld.shared.u32 	%r82, [%r444+4];
	add.s32 	%r83, %r76, %r82;
	min.s32 	%r84, %r72, %r83;
	add.s32 	%r85, %r79, %r82;
	min.s32 	%r86, %r74, %r85;
	ld.shared.u32 	%r87, [%r444+-8184];
	ld.shared.u32 	%r88, [%r443+-3584];
	add.s32 	%r89, %r88, %r87;
	min.s32 	%r90, %r78, %r89;
	ld.shared.u32 	%r91, [%r443+-3456];
	add.s32 	%r92, %r91, %r87;
	min.s32 	%r93, %r81, %r92;
	ld.shared.u32 	%r94, [%r444+8];
	add.s32 	%r95, %r88, %r94;
	min.s32 	%r96, %r84, %r95;
	add.s32 	%r97, %r91, %r94;
	min.s32 	%r98, %r86, %r97;
	ld.shared.u32 	%r99, [%r444+-8180];
	ld.shared.u32 	%r100, [%r443+-3328];
	add.s32 	%r101, %r100, %r99;
	min.s32 	%r102, %r90, %r101;
	ld.shared.u32 	%r103, [%r443+-3200];
	add.s32 	%r104, %r103, %r99;
	min.s32 	%r105, %r93, %r104;
	ld.shared.u32 	%r106, [%r444+12];
	add.s32 	%r107, %r100, %r106;
	min.s32 	%r108, %r96, %r107;
	add.s32 	%r109, %r103, %r106;
	min.s32 	%r110, %r98, %r109;
	ld.shared.u32 	%r111, [%r444+-8176];
	ld.shared.u32 	%r112, [%r443+-3072];
	add.s32 	%r113, %r112, %r111;
	min.s32 	%r114, %r102, %r113;
	ld.shared.u32 	%r115, [%r443+-2944];
	add.s32 	%r116, %r115, %r111;
	min.s32 	%r117, %r105, %r116;
	ld.shared.u32 	%r118, [%r444+16];
	add.s32 	%r119, %r112, %r118;
	min.s32 	%r120, %r108, %r119;
	add.s32 	%r121, %r115, %r118;
	min.s32 	%r122, %r110, %r121;
	ld.shared.u32 	%r123, [%r444+-8172];
	ld.shared.u32 	%r124, [%r443+-2816];
	add.s32 	%r125, %r124, %r123;
	min.s32 	%r126, %r114, %r125;
	ld.shared.u32 	%r127, [%r443+-2688];
	add.s32 	%r128, %r127, %r123;
	min.s32 	%r129, %r117, %r128;
	ld.shared.u32 	%r130, [%r444+20];
	add.s32 	%r131, %r124, %r130;
	min.s32 	%r132, %r120, %r131;
	add.s32 	%r133, %r127, %r130;
	min.s32 	%r134, %r122, %r133;
	ld.shared.u32 	%r135, [%r444+-8168];
	ld.shared.u32 	%r136, [%r443+-2560];
	add.s32 	%r137, %r136, %r135;
	min.s32 	%r138, %r126, %r137;
	ld.shared.u32 	%r139, [%r443+-2432];
	add.s32 	%r140, %r139, %r135;
	min.s32 	%r141, %r129, %r140;
	ld.shared.u32 	%r142, [%r444+24];
	add.s32 	%r143, %r136, %r142;
	min.s32 	%r144, %r132, %r143;
	add.s32 	%r145, %r139, %r142;
	min.s32 	%r146, %r134, %r145;
	ld.shared.u32 	%r147, [%r444+-8164];
	ld.shared.u32 	%r148, [%r443+-2304];
	add.s32 	%r149, %r148, %r147;
	min.s32 	%r150, %r138, %r149;
	ld.shared.u32 	%r151, [%r443+-2176];
	add.s32 	%r152, %r151, %r147;
	min.s32 	%r153, %r141, %r152;
	ld.shared.u32 	%r154, [%r444+28];
	add.s32 	%r155, %r148, %r154;
	min.s32 	%r156, %r144, %r155;
	add.s32 	%r157, %r151, %r154;
	min.s32 	%r158, %r146, %r157;
	ld.shared.u32 	%r159, [%r444+-8160];
	ld.shared.u32 	%r160, [%r443+-2048];
	add.s32 	%r161, %r160, %r159;
	min.s32 	%r162, %r150, %r161;
	ld.shared.u32 	%r163, [%r443+-1920];
	add.s32 	%r164, %r163, %r159;
	min.s32 	%r165, %r153, %r164;
	ld.shared.u32 	%r166, [%r444+32];
	add.s32 	%r167, %r160, %r166;
	min.s32 	%r168, %r156, %r167;
	add.s32 	%r169, %r163, %r166;
	min.s32 	%r170, %r158, %r169;
	ld.shared.u32 	%r171, [%r444+-8156];
	ld.shared.u32 	%r172, [%r443+-1792];
	add.s32 	%r173, %r172, %r171;
	min.s32 	%r174, %r162, %r173;
	ld.shared.u32 	%r175, [%r443+-1664];
	add.s32 	%r176, %r175, %r171;
	min.s32 	%r177, %r165, %r176;
	ld.shared.u32 	%r178, [%r444+36];
	add.s32 	%r179, %r172, %r178;
	min.s32 	%r180, %r168, %r179;
	add.s32 	%r181, %r175, %r178;
	min.s32 	%r182, %r170, %r181;
	ld.shared.u32 	%r183, [%r444+-8152];
	ld.shared.u32 	%r184, [%r443+-1536];
	add.s32 	%r185, %r184, %r183;
	min.s32 	%r186, %r174, %r185;
	ld.shared.u32 	%r187, [%r443+-1408];
	add.s32 	%r188, %r187, %r183;
	min.s32 	%r189, %r177, %r188;
	ld.shared.u32 	%r190, [%r444+40];
	add.s32 	%r191, %r184, %r190;
	min.s32 	%r192, %r180, %r191;
	add.s32 	%r193, %r187, %r190;
	min.s32 	%r194, %r182, %r193;
	ld.shared.u32 	%r195, [%r444+-8148];
	ld.shared.u32 	%r196, [%r443+-1280];
	add.s32 	%r197, %r196, %r195;
	min.s32 	%r198, %r186, %r197;
	ld.shared.u32 	%r199, [%r443+-1152];
	add.s32 	%r200, %r199, %r195;
	min.s32 	%r201, %r189, %r200;
	ld.shared.u32 	%r202, [%r444+44];
	add.s32 	%r203, %r196, %r202;
	min.s32 	%r204, %r192, %r203;
	add.s32 	%r205, %r199, %r202;
	min.s32 	%r206, %r194, %r205;
	ld.shared.u32 	%r207, [%r444+-8144];
	ld.shared.u32 	%r208, [%r443+-1024];
	add.s32 	%r209, %r208, %r207;
	min.s32 	%r210, %r198, %r209;
	ld.shared.u32 	%r211, [%r443+-896];
	add.s32 	%r212, %r211, %r207;
	min.s32 	%r213, %r201, %r212;
	ld.shared.u32 	%r214, [%r444+48];
	add.s32 	%r215, %r208, %r214;
	min.s32 	%r216, %r204, %r215;
	add.s32 	%r217, %r211, %r214;
	min.s32 	%r218, %r206, %r217;
	ld.shared.u32 	%r219, [%r444+-8140];
	ld.shared.u32 	%r220, [%r443+-768];
	add.s32 	%r221, %r220, %r219;
	min.s32 	%r222, %r210, %r221;
	ld.shared.u32 	%r223, [%r443+-640];
	add.s32 	%r224, %r223, %r219;
	min.s32 	%r225, %r213, %r224;
	ld.shared.u32 	%r226, [%r444+52];
	add.s32 	%r227, %r220, %r226;
	min.s32 	%r228, %r216, %r227;
	add.s32 	%r229, %r223, %r226;
	min.s32 	%r230, %r218, %r229;
	ld.shared.u32 	%r231, [%r444+-8136];
	ld.shared.u32 	%r232, [%r443+-512];
	add.s32 	%r233, %r232, %r231;
	min.s32 	%r234, %r222, %r233;
	ld.shared.u32 	%r235, [%r443+-384];
	add.s32 	%r236, %r235, %r231;
	min.s32 	%r237, %r225, %r236;
	ld.shared.u32 	%r238, [%r444+56];
	add.s32 	%r239, %r232, %r238;
	min.s32 	%r240, %r228, %r239;
	add.s32 	%r241, %r235, %r238;
	min.s32 	%r242, %r230, %r241;
	ld.shared.u32 	%r243, [%r444+-8132];
	ld.shared.u32 	%r244, [%r443+-256];
	add.s32 	%r245, %r244, %r243;
	min.s32 	%r246, %r234, %r245;
	ld.shared.u32 	%r247, [%r443+-128];
	add.s32 	%r248, %r247, %r243;
	min.s32 	%r249, %r237, %r248;
	ld.shared.u32 	%r250, [%r444+60];
	add.s32 	%r251, %r244, %r250;
	min.s32 	%r252, %r240, %r251;
	add.s32 	%r253, %r247, %r250;
	min.s32 	%r254, %r242, %r253;
	ld.shared.u32 	%r255, [%r444+-8128];
	ld.shared.u32 	%r256, [%r443];
	add.s32 	%r257, %r256, %r255;
	min.s32 	%r258, %r246, %r257;
	ld.shared.u32 	%r259, [%r443+128];
	add.s32 	%r260, %r259, %r255;
	min.s32 	%r261, %r249, %r260;
	ld.shared.u32 	%r262, [%r444+64];
	add.s32 	%r263, %r256, %r262;
	min.s32 	%r264, %r252, %r263;
	add.s32 	%r265, %r259, %r262;
	min.s32 	%r266, %r254, %r265;
	ld.shared.u32 	%r267, [%r444+-8124];
	ld.shared.u32 	%r268, [%r443+256];
	add.s32 	%r269, %r268, %r267;
	min.s32 	%r270, %r258, %r269;
	ld.shared.u32 	%r271, [%r443+384];
	add.s32 	%r272, %r271, %r267;
	min.s32 	%r273, %r261, %r272;
	ld.shared.u32 	%r274, [%r444+68];
	add.s32 	%r275, %r268, %r274;
	min.s32 	%r276, %r264, %r275;
	add.s32 	%r277, %r271, %r274;
	min.s32 	%r278, %r266, %r277;
	ld.shared.u32 	%r279, [%r444+-8120];
	ld.shared.u32 	%r280, [%r443+512];
	add.s32 	%r281, %r280, %r279;
	min.s32 	%r282, %r270, %r281;
	ld.shared.u32 	%r283, [%r443+640];
	add.s32 	%r284, %r283, %r279;
	min.s32 	%r285, %r273, %r284;
	ld.shared.u32 	%r286, [%r444+72];
	add.s32 	%r287, %r280, %r286;
	min.s32 	%r288, %r276, %r287;
	add.s32 	%r289, %r283, %r286;
	min.s32 	%r290, %r278, %r289;
	ld.shared.u32 	%r291, [%r444+-8116];
	ld.shared.u32 	%r292, [%r443+768];
	add.s32 	%r293, %r292, %r291;
	min.s32 	%r294, %r282, %r293;
	ld.shared.u32 	%r295, [%r443+896];
	add.s32 	%r296, %r295, %r291;
	min.s32 	%r297, %r285, %r296;
	ld.shared.u32 	%r298, [%r444+76];
	add.s32 	%r299, %r292, %r298;
	min.s32 	%r300, %r288, %r299;
	add.s32 	%r301, %r295, %r298;
	min.s32 	%r302, %r290, %r301;
	ld.shared.u32 	%r303, [%r444+-8112];
	ld.shared.u32 	%r304, [%r443+1024];
	add.s32 	%r305, %r304, %r303;
	min.s32 	%r306, %r294, %r305;
	ld.shared.u32 	%r307, [%r443+1152];
	add.s32 	%r308, %r307, %r303;
	min.s32 	%r309, %r297, %r308;
	ld.shared.u32 	%r310, [%r444+80];
	add.s32 	%r311, %r304, %r310;
	min.s32 	%r312, %r300, %r311;
	add.s32 	%r313, %r307, %r310;
	min.s32 	%r314, %r302, %r313;
	ld.shared.u32 	%r315, [%r444+-8108];
	ld.shared.u32 	%r316, [%r443+1280];
	add.s32 	%r317, %r316, %r315;
	min.s32 	%r318, %r306, %r317;
	ld.shared.u32 	%r319, [%r443+1408];
	add.s32 	%r320, %r319, %r315;
	min.s32 	%r321, %r309, %r320;
	ld.shared.u32 	%r322, [%r444+84];
	add.s32 	%r323, %r316, %r322;
	min.s32 	%r324, %r312, %r323;
	add.s32 	%r325, %r319, %r322;
	min.s32 	%r326, %r314, %r325;
	ld.shared.u32 	%r327, [%r444+-8104];
	ld.shared.u32 	%r328, [%r443+1536];
	add.s32 	%r329, %r328, %r327;
	min.s32 	%r330, %r318, %r329;
	ld.shared.u32 	%r331, [%r443+1664];
	add.s32 	%r332, %r331, %r327;
	min.s32 	%r333, %r321, %r332;
	ld.shared.u32 	%r334, [%r444+88];
	add.s32 	%r335, %r328, %r334;
	min.s32 	%r336, %r324, %r335;
	add.s32 	%r337, %r331, %r334;
	min.s32 	%r338, %r326, %r337;
	ld.shared.u32 	%r339, [%r444+-8100];
	ld.shared.u32 	%r340, [%r443+1792];
	add.s32 	%r341, %r340, %r339;
	min.s32 	%r342, %r330, %r341;
	ld.shared.u32 	%r343, [%r443+1920];
	add.s32 	%r344, %r343, %r339;
	min.s32 	%r345, %r333, %r344;
	ld.shared.u32 	%r346, [%r444+92];
	add.s32 	%r347, %r340, %r346;
	min.s32 	%r348, %r336, %r347;
	add.s32 	%r349, %r343, %r346;
	min.s32 	%r350, %r338, %r349;
	ld.shared.u32 	%r351, [%r444+-8096];
	ld.shared.u32 	%r352, [%r443+2048];
	add.s32 	%r353, %r352, %r351;
	min.s32 	%r354, %r342, %r353;
	ld.shared.u32 	%r355, [%r443+2176];
	add.s32 	%r356, %r355, %r351;
	min.s32 	%r357, %r345, %r356;
	ld.shared.u32 	%r358, [%r444+96];
	add.s32 	%r359, %r352, %r358;
	min.s32 	%r360, %r348, %r359;
	add.s32 	%r361, %r355, %r358;
	min.s32 	%r362, %r350, %r361;
	ld.shared.u32 	%r363, [%r444+-8092];
	ld.shared.u32 	%r364, [%r443+2304];
	add.s32 	%r365, %r364, %r363;
	min.s32 	%r366, %r354, %r365;
	ld.shared.u32 	%r367, [%r443+2432];
	add.s32 	%r368, %r367, %r363;
	min.s32 	%r369, %r357, %r368;
	ld.shared.u32 	%r370, [%r444+100];
	add.s32 	%r371, %r364, %r370;
	min.s32 	%r372, %r360, %r371;
	add.s32 	%r373, %r367, %r370;
	min.s32 	%r374, %r362, %r373;
	ld.shared.u32 	%r375, [%r444+-8088];
	ld.shared.u32 	%r376, [%r443+2560];
	add.s32 	%r377, %r376, %r375;
	min.s32 	%r378, %r366, %r377;
	ld.shared.u32 	%r379, [%r443+2688];
	add.s32 	%r380, %r379, %r375;
	min.s32 	%r381, %r369, %r380;
	ld.shared.u32 	%r382, [%r444+104];
	add.s32 	%r383, %r376, %r382;
	min.s32 	%r384, %r372, %r383;
	add.s32 	%r385, %r379, %r382;
	min.s32 	%r386, %r374, %r385;
	ld.shared.u32 	%r387, [%r444+-8084];
	ld.shared.u32 	%r388, [%r443+2816];
	add.s32 	%r389, %r388, %r387;
	min.s32 	%r390, %r378, %r389;
	ld.shared.u32 	%r391, [%r443+2944];
	add.s32 	%r392, %r391, %r387;
	min.s32 	%r393, %r381, %r392;
	ld.shared.u32 	%r394, [%r444+108];
	add.s32 	%r395, %r388, %r394;
	min.s32 	%r396, %r384, %r395;
	add.s32 	%r397, %r391, %r394;
	min.s32 	%r398, %r386, %r397;
	ld.shared.u32 	%r399, [%r444+-8080];
	ld.shared.u32 	%r400, [%r443+3072];
	add.s32 	%r401, %r400, %r399;
	min.s32 	%r402, %r390, %r401;
	ld.shared.u32 	%r403, [%r443+3200];
	add.s32 	%r404, %r403, %r399;
	min.s32 	%r405, %r393, %r404;
	ld.shared.u32 	%r406, [%r444+112];
	add.s32 	%r407, %r400, %r406;
	min.s32 	%r408, %r396, %r407;
	add.s32 	%r409, %r403, %r406;
	min.s32 	%r410, %r398, %r409;
	ld.shared.u32 	%r411, [%r444+-8076];
	ld.shared.u32 	%r412, [%r443+3328];
	add.s32 	%r413, %r412, %r411;
	min.s32 	%r414, %r402, %r413;
	ld.shared.u32 	%r415, [%r443+3456];
	add.s32 	%r416, %r415, %r411;
	min.s32 	%r417, %r405, %r416;
	ld.shared.u32 	%r418, [%r444+116];
	add.s32 	%r419, %r412, %r418;
	min.s32 	%r420, %r408, %r419;
	add.s32 	%r421, %r415, %r418;
	min.s32 	%r422, %r410, %r421;
	ld.shared.u32 	%r423, [%r444+-8072];
	ld.shared.u32 	%r424, [%r443+3584];
	add.s32 	%r425, %r424, %r423;
	min.s32 	%r426, %r414, %r425;
	ld.shared.u32 	%r427, [%r443+3712];
	add.s32 	%r428, %r427, %r423;
	min.s32 	%r429, %r417, %r428;
	ld.shared.u32 	%r430, [%r444+120];
	add.s32 	%r431, %r424, %r430;
	min.s32 	%r432, %r420, %r431;
	add.s32 	%r433, %r427, %r430;
	min.s32 	%r434, %r422, %r433;
	ld.shared.u32 	%r435, [%r444+-8068];
	ld.shared.u32 	%r436, [%r443+3840];
	add.s32 	%r437, %r436, %r435;
	min.s32 	%r449, %r426, %r437;
	ld.shared.u32 	%r438, [%r443+3968];
	add.s32 	%r439, %r438, %r435;
	min.s32 	%r448, %r429, %r439;
	ld.shared.u32 	%r440, [%r444+124];
	add.s32 	%r441, %r436, %r440;
	min.s32 	%r447, %r432, %r441;
	add.s32 	%r442, %r438, %r440;
	min.s32 	%r446, %r434, %r442;
	add.s32 	%r445, %r445, 128;
	add.s32 	%r444, %r444, 128;
	add.s32 	%r443, %r443, 8192;
	setp.ne.s32 	%p4, %r445, 8448;
	@%p4 bra 	$L__BB2_2;
	st.global.u32 	[%rd1], %r449;
	st.global.u32 	[%rd1+128], %r448;
	st.global.u32 	[%rd2], %r447;
	st.global.u32 	[%rd2+128], %r446;
$L__BB2_4:
	ret;

}


// ===== COMPILED SASS (sm_100) =====

	.target	sm_100

	.elftype	@"ET_EXEC"


//--------------------- .note.nv.tkinfo           --------------------------
	.section	.note.nv.tkinfo,"",@"SHT_NOTE"
	.sectionflags	@"SHF_NOTE_NV_TKINFO"
	.tkinfo
        /*0018*/ 	.word	0x00000002
        /*0030*/ 	.string	""
        /*0030*/ 	.string	"ptxas"
        /*0030*/ 	.string	"Cuda compilation tools, release 13.0, V13.0.88"
        /*0030*/ 	.string	"Build cuda_13.0.r13.0/compiler.36424714_0"
        /*0030*/ 	.string	"-arch sm_100 -m 64 "



//--------------------- .note.nv.cuinfo           --------------------------
	.section	.note.nv.cuinfo,"",@"SHT_NOTE"
	.sectionflags	@"SHF_NOTE_NV_CUINFO"
        /*0018*/ 	.short	0x0002
        /*001a*/ 	.short	0x0064
        /*001c*/ 	.short	0x0082
	.zero		2


//--------------------- .nv.info                  --------------------------
	.section	.nv.info,"",@"SHT_CUDA_INFO"
	.align	4


	//----- nvinfo : EIATTR_REGCOUNT
	.align		4
        /*0000*/ 	.byte	0x04, 0x2f
        /*0002*/ 	.short	(.L_1 - .L_0)
	.align		4
.L_0:
        /*0004*/ 	.word	index@(_Z7phase_1Piii)
        /*0008*/ 	.word	0x00000016


	//----- nvinfo : EIATTR_FRAME_SIZE
	.align		4
.L_1:
        /*000c*/ 	.byte	0x04, 0x11
        /*000e*/ 	.short	(.L_3 - .L_2)
	.align		4
.L_2:
        /*0010*/ 	.word	index@(_Z7phase_1Piii)
        /*0014*/ 	.word	0x00000000


	//----- nvinfo : EIATTR_REGCOUNT
	.align		4
.L_3:
        /*0018*/ 	.byte	0x04, 0x2f
        /*001a*/ 	.short	(.L_5 - .L_4)
	.align		4
.L_4:
        /*001c*/ 	.word	index@(_Z7phase_2Piii)
        /*0020*/ 	.word	0x00000020


	//----- nvinfo : EIATTR_FRAME_SIZE
	.align		4
.L_5:
        /*0024*/ 	.byte	0x04, 0x11
        /*0026*/ 	.short	(.L_7 - .L_6)
	.align		4
.L_6:
        /*0028*/ 	.word	index@(_Z7phase_2Piii)
        /*002c*/ 	.word	0x00000000


	//----- nvinfo : EIATTR_REGCOUNT
	.align		4
.L_7:
        /*0030*/ 	.byte	0x04, 0x2f
        /*0032*/ 	.short	(.L_9 - .L_8)
	.align		4
.L_8:
        /*0034*/ 	.word	index@(_Z7phase_3Piiii)
        /*0038*/ 	.word	0x0000001f


	//----- nvinfo : EIATTR_FRAME_SIZE
	.align		4
.L_9:
        /*003c*/ 	.byte	0x04, 0x11
        /*003e*/ 	.short	(.L_11 - .L_10)
	.align		4
.L_10:
        /*0040*/ 	.word	index@(_Z7phase_3Piiii)
        /*0044*/ 	.word	0x00000000


	//----- nvinfo : EIATTR_MIN_STACK_SIZE
	.align		4
.L_11:
        /*0048*/ 	.byte	0x04, 0x12
        /*004a*/ 	.short	(.L_13 - .L_12)
	.align		4
.L_12:
        /*004c*/ 	.word	index@(_Z7phase_3Piiii)
        /*0050*/ 	.word	0x00000000


	//----- nvinfo : EIATTR_MIN_STACK_SIZE
	.align		4
.L_13:
        /*0054*/ 	.byte	0x04, 0x12
        /*0056*/ 	.short	(.L_15 - .L_14)
	.align		4
.L_14:
        /*0058*/ 	.word	index@(_Z7phase_2Piii)
        /*005c*/ 	.word	0x00000000


	//----- nvinfo : EIATTR_MIN_STACK_SIZE
	.align		4
.L_15:
        /*0060*/ 	.byte	0x04, 0x12
        /*0062*/ 	.short	(.L_17 - .L_16)
	.align		4
.L_16:
        /*0064*/ 	.word	index@(_Z7phase_1Piii)
        /*0068*/ 	.word	0x00000000
.L_17:


//--------------------- .nv.compat                --------------------------
	.section	.nv.compat,"",@"SHT_CUDA_COMPAT_INFO"
	.align	4
        /*0000*/ 	.byte	0x02, 0x09, 0x00, 0x00, 0x02, 0x02, 0x01, 0x00, 0x02, 0x05, 0x05, 0x00, 0x03, 0x07, 0x01, 0x01
        /*0010*/ 	.byte	0x02, 0x03, 0x00, 0x00, 0x02, 0x06, 0x01, 0x00, 0x04, 0x0b, 0x08, 0x00, 0x09, 0x00, 0x00, 0x00
        /*0020*/ 	.byte	0x00, 0x00, 0x00, 0x00


//--------------------- .nv.info._Z7phase_3Piiii  --------------------------
	.section	.nv.info._Z7phase_3Piiii,"",@"SHT_CUDA_INFO"
	.sectionflags	@""
	.align	4


	//----- nvinfo : EIATTR_CUDA_API_VERSION
	.align		4
        /*0000*/ 	.byte	0x04, 0x37
        /*0002*/ 	.short	(.L_19 - .L_18)
.L_18:
        /*0004*/ 	.word	0x00000082


	//----- nvinfo : EIATTR_KPARAM_INFO
	.align		4
.L_19:
        /*0008*/ 	.byte	0x04, 0x17
        /*000a*/ 	.short	(.L_21 - .L_20)
.L_20:
        /*000c*/ 	.word	0x00000000
        /*0010*/ 	.short	0x0003
        /*0012*/ 	.short	0x0010
        /*0014*/ 	.byte	0x00, 0xf0, 0x11, 0x00


	//----- nvinfo : EIATTR_KPARAM_INFO
	.align		4
.L_21:
        /*0018*/ 	.byte	0x04, 0x17
        /*001a*/ 	.short	(.L_23 - .L_22)
.L_22:
        /*001c*/ 	.word	0x00000000
        /*0020*/ 	.short	0x0002
        /*0022*/ 	.short	0x000c
        /*0024*/ 	.byte	0x00, 0xf0, 0x11, 0x00


	//----- nvinfo : EIATTR_KPARAM_INFO
	.align		4
.L_23:
        /*0028*/ 	.byte	0x04, 0x17
        /*002a*/ 	.short	(.L_25 - .L_24)
.L_24:
        /*002c*/ 	.word	0x00000000
        /*0030*/ 	.short	0x0001
        /*0032*/ 	.short	0x0008
        /*0034*/ 	.byte	0x00, 0xf0, 0x11, 0x00


	//----- nvinfo : EIATTR_KPARAM_INFO
	.align		4
.L_25:
        /*0038*/ 	.byte	0x04, 0x17
        /*003a*/ 	.short	(.L_27 - .L_26)
.L_26:
        /*003c*/ 	.word	0x00000000
        /*0040*/ 	.short	0x0000
        /*0042*/ 	.short	0x0000
        /*0044*/ 	.byte	0x00, 0xf5, 0x21, 0x00


	//----- nvinfo : EIATTR_SPARSE_MMA_MASK
	.align		4
.L_27:
        /*0048*/ 	.byte	0x03, 0x50
        /*004a*/ 	.short	0x0000


	//----- nvinfo : EIATTR_MAXREG_COUNT
	.align		4
        /*004c*/ 	.byte	0x03, 0x1b
        /*004e*/ 	.short	0x00ff


	//----- nvinfo : EIATTR_NUM_BARRIERS
	.align		4
        /*0050*/ 	.byte	0x02, 0x4c
        /*0052*/ 	.byte	0x01
	.zero		1


	//----- nvinfo : EIATTR_MERCURY_ISA_VERSION
	.align		4
        /*0054*/ 	.byte	0x03, 0x5f
        /*0056*/ 	.short	0x0101


	//----- nvinfo : EIATTR_VRC_CTA_INIT_COUNT
	.align		4
        /*0058*/ 	.byte	0x02, 0x4a
	.zero		1
	.zero		1


	//----- nvinfo : EIATTR_EXIT_INSTR_OFFSETS
	.align		4
        /*005c*/ 	.byte	0x04, 0x1c
        /*005e*/ 	.short	(.L_29 - .L_28)


	//   ....[0]....
.L_28:
        /*0060*/ 	.word	0x00000080


	//   ....[1]....
        /*0064*/ 	.word	0x000011b0


	//----- nvinfo : EIATTR_CBANK_PARAM_SIZE
	.align		4
.L_29:
        /*0068*/ 	.byte	0x03, 0x19
        /*006a*/ 	.short	0x0014


	//----- nvinfo : EIATTR_PARAM_CBANK
	.align		4
        /*006c*/ 	.byte	0x04, 0x0a
        /*006e*/ 	.short	(.L_31 - .L_30)
	.align		4
.L_30:
        /*0070*/ 	.word	index@(.nv.constant0._Z7phase_3Piiii)
        /*0074*/ 	.short	0x0380
        /*0076*/ 	.short	0x0014


	//----- nvinfo : EIATTR_SW_WAR
	.align		4
.L_31:
        /*0078*/ 	.byte	0x04, 0x36
        /*007a*/ 	.short	(.L_33 - .L_32)
.L_32:
        /*007c*/ 	.word	0x00000008
.L_33:


//--------------------- .nv.info._Z7phase_2Piii   --------------------------
	.section	.nv.info._Z7phase_2Piii,"",@"SHT_CUDA_INFO"
	.sectionflags	@""
	.align	4


	//----- nvinfo : EIATTR_CUDA_API_VERSION
	.align		4
        /*0000*/ 	.byte	0x04, 0x37
        /*0002*/ 	.short	(.L_35 - .L_34)
.L_34:
        /*0004*/ 	.word	0x00000082


	//----- nvinfo : EIATTR_KPARAM_INFO
	.align		4
.L_35:
        /*0008*/ 	.byte	0x04, 0x17
        /*000a*/ 	.short	(.L_37 - .L_36)
.L_36:
        /*000c*/ 	.word	0x00000000
        /*0010*/ 	.short	0x0002
        /*0012*/ 	.short	0x000c
        /*0014*/ 	.byte	0x00, 0xf0, 0x11, 0x00


	//----- nvinfo : EIATTR_KPARAM_INFO
	.align		4
.L_37:
        /*0018*/ 	.byte	0x04, 0x17
        /*001a*/ 	.short	(.L_39 - .L_38)
.L_38:
        /*001c*/ 	.word	0x00000000
        /*0020*/ 	.short	0x0001
        /*0022*/ 	.short	0x0008
        /*0024*/ 	.byte	0x00, 0xf0, 0x11, 0x00


	//----- nvinfo : EIATTR_KPARAM_INFO
	.align		4
.L_39:
        /*0028*/ 	.byte	0x04, 0x17
        /*002a*/ 	.short	(.L_41 - .L_40)
.L_40:
        /*002c*/ 	.word	0x00000000
        /*0030*/ 	.short	0x0000
        /*0032*/ 	.short	0x0000
        /*0034*/ 	.byte	0x00, 0xf5, 0x21, 0x00


	//----- nvinfo : EIATTR_SPARSE_MMA_MASK
	.align		4
.L_41:
        /*0038*/ 	.byte	0x03, 0x50
        /*003a*/ 	.short	0x0000


	//----- nvinfo : EIATTR_MAXREG_COUNT
	.align		4
        /*003c*/ 	.byte	0x03, 0x1b
        /*003e*/ 	.short	0x00ff


	//----- nvinfo : EIATTR_NUM_BARRIERS
	.align		4
        /*0040*/ 	.byte	0x02, 0x4c
        /*0042*/ 	.byte	0x01
	.zero		1


	//----- nvinfo : EIATTR_MERCURY_ISA_VERSION
	.align		4
        /*0044*/ 	.byte	0x03, 0x5f
        /*0046*/ 	.short	0x0101


	//----- nvinfo : EIATTR_VRC_CTA_INIT_COUNT
	.align		4
        /*0048*/ 	.byte	0x02, 0x4a
	.zero		1
	.zero		1


	//----- nvinfo : EIATTR_EXIT_INSTR_OFFSETS
	.align		4
        /*004c*/ 	.byte	0x04, 0x1c
        /*004e*/ 	.short	(.L_43 - .L_42)


	//   ....[0]....
.L_42:
        /*0050*/ 	.word	0x00000040


	//   ....[1]....
        /*0054*/ 	.word	0x00003e90


	//----- nvinfo : EIATTR_CBANK_PARAM_SIZE
	.align		4
.L_43:
        /*0058*/ 	.byte	0x03, 0x19
        /*005a*/ 	.short	0x0010


	//----- nvinfo : EIATTR_PARAM_CBANK
	.align		4
        /*005c*/ 	.byte	0x04, 0x0a
        /*005e*/ 	.short	(.L_45 - .L_44)
	.align		4
.L_44:
        /*0060*/ 	.word	index@(.nv.constant0._Z7phase_2Piii)
        /*0064*/ 	.short	0x0380
        /*0066*/ 	.short	0x0010


	//----- nvinfo : EIATTR_SW_WAR
	.align		4
.L_45:
        /*0068*/ 	.byte	0x04, 0x36
        /*006a*/ 	.short	(.L_47 - .L_46)
.L_46:
        /*006c*/ 	.word	0x00000008
.L_47:


//--------------------- .nv.info._Z7phase_1Piii   --------------------------
	.section	.nv.info._Z7phase_1Piii,"",@"SHT_CUDA_INFO"
	.sectionflags	@""
	.align	4


	//----- nvinfo : EIATTR_CUDA_API_VERSION
	.align		4
        /*0000*/ 	.byte	0x04, 0x37
        /*0002*/ 	.short	(.L_49 - .L_48)
.L_48:
        /*0004*/ 	.word	0x00000082


	//----- nvinfo : EIATTR_KPARAM_INFO
	.align		4
.L_49:
        /*0008*/ 	.byte	0x04, 0x17
        /*000a*/ 	.short	(.L_51 - .L_50)
.L_50:
        /*000c*/ 	.word	0x00000000
        /*0010*/ 	.short	0x0002
        /*0012*/ 	.short	0x000c
        /*0014*/ 	.byte	0x00, 0xf0, 0x11, 0x00


	//----- nvinfo : EIATTR_KPARAM_INFO
	.align		4
.L_51:
        /*0018*/ 	.byte	0x04, 0x17
        /*001a*/ 	.short	(.L_53 - .L_52)
.L_52:
        /*001c*/ 	.word	0x00000000
        /*0020*/ 	.short	0x0001
        /*0022*/ 	.short	0x0008
        /*0024*/ 	.byte	0x00, 0xf0, 0x11, 0x00


	//----- nvinfo : EIATTR_KPARAM_INFO
	.align		4
.L_53:
        /*0028*/ 	.byte	0x04, 0x17
        /*002a*/ 	.short	(.L_55 - .L_54)
.L_54:
        /*002c*/ 	.word	0x00000000
        /*0030*/ 	.short	0x0000
        /*0032*/ 	.short	0x0000
        /*0034*/ 	.byte	0x00, 0xf5, 0x21, 0x00


	//----- nvinfo : EIATTR_SPARSE_MMA_MASK
	.align		4
.L_55:
        /*0038*/ 	.byte	0x03, 0x50
        /*003a*/ 	.short	0x0000


	//----- nvinfo : EIATTR_MAXREG_COUNT
	.align		4
        /*003c*/ 	.byte	0x03, 0x1b
        /*003e*/ 	.short	0x00ff


	//----- nvinfo : EIATTR_NUM_BARRIERS
	.align		4
        /*0040*/ 	.byte	0x02, 0x4c
        /*0042*/ 	.byte	0x01
	.zero		1


	//----- nvinfo : EIATTR_MERCURY_ISA_VERSION
	.align		4
        /*0044*/ 	.byte	0x03, 0x5f
        /*0046*/ 	.short	0x0101


	//----- nvinfo : EIATTR_VRC_CTA_INIT_COUNT
	.align		4
        /*0048*/ 	.byte	0x02, 0x4a
	.zero		1
	.zero		1


	//----- nvinfo : EIATTR_EXIT_INSTR_OFFSETS
	.align		4
        /*004c*/ 	.byte	0x04, 0x1c
        /*004e*/ 	.short	(.L_57 - .L_56)


	//   ....[0]....
.L_56:
        /*0050*/ 	.word	0x00002c90


	//----- nvinfo : EIATTR_CBANK_PARAM_SIZE
	.align		4
.L_57:
        /*0054*/ 	.byte	0x03, 0x19
        /*0056*/ 	.short	0x0010


	//----- nvinfo : EIATTR_PARAM_CBANK
	.align		4
        /*0058*/ 	.byte	0x04, 0x0a
        /*005a*/ 	.short	(.L_59 - .L_58)
	.align		4
.L_58:
        /*005c*/ 	.word	index@(.nv.constant0._Z7phase_1Piii)
        /*0060*/ 	.short	0x0380
        /*0062*/ 	.short	0x0010


	//----- nvinfo : EIATTR_SW_WAR
	.align		4
.L_59:
        /*0064*/ 	.byte	0x04, 0x36
        /*0066*/ 	.short	(.L_61 - .L_60)
.L_60:
        /*0068*/ 	.word	0x00000008
.L_61:


//--------------------- .nv.callgraph             --------------------------
	.section	.nv.callgraph,"",@"SHT_CUDA_CALLGRAPH"
	.align	4
	.sectionentsize	8
	.align		4
        /*0000*/ 	.word	0x00000000
	.align		4
        /*0004*/ 	.word	0xffffffff
	.align		4
        /*0008*/ 	.word	0x00000000
	.align		4
        /*000c*/ 	.word	0xfffffffe
	.align		4
        /*0010*/ 	.word	0x00000000
	.align		4
        /*0014*/ 	.word	0xfffffffd
	.align		4
        /*0018*/ 	.word	0x00000000
	.align		4
        /*001c*/ 	.word	0xfffffffc


//--------------------- .text._Z7phase_3Piiii     --------------------------
	.section	.text._Z7phase_3Piiii,"ax",@progbits
	.align	128
        .global         _Z7phase_3Piiii
        .type           _Z7phase_3Piiii,@function
        .size           _Z7phase_3Piiii,(.L_x_6 - _Z7phase_3Piiii)
        .other          _Z7phase_3Piiii,@"STO_CUDA_ENTRY STV_DEFAULT"
_Z7phase_3Piiii:
.text._Z7phase_3Piiii:
[----:B------:R-:W-:Y:S08]  /*0000*/  LDC R1, c[0x0][0x37c] ;  /* 0x0000df00ff017b82 */ /* 0x000ff00000000800 */
[----:B------:R-:W0:Y:S01]  /*0010*/  S2UR UR4, SR_CTAID.Y ;  /* 0x00000000000479c3 */ /* 0x000e220000002600 */
[----:B------:R-:W1:Y:S07]  /*0020*/  S2R R3, SR_CTAID.X ;  /* 0x0000000000037919 */ /* 0x000e6e0000002500 */
[----:B------:R-:W0:Y:S08]  /*0030*/  LDC R5, c[0x0][0x390] ;  /* 0x0000e400ff057b82 */ /* 0x000e300000000800 */
[----:B------:R-:W2:Y:S01]  /*0040*/  LDC R7, c[0x0][0x388] ;  /* 0x0000e200ff077b82 */ /* 0x000ea20000000800 */
[----:B0-----:R-:W-:-:S05]  /*0050*/  VIADD R5, R5, UR4 ;  /* 0x0000000405057c36 */ /* 0x001fca0008000000 */
[----:B--2---:R-:W-:-:S04]  /*0060*/  ISETP.NE.AND P0, PT, R5, R7, PT ;  /* 0x000000070500720c */ /* 0x004fc80003f05270 */
[----:B-1----:R-:W-:-:S13]  /*0070*/  ISETP.EQ.OR P0, PT, R3, R7, !P0 ;  /* 0x000000070300720c */ /* 0x002fda0004702670 */
[----:B------:R-:W-:Y:S05]  /*0080*/  @P0 EXIT ;  /* 0x000000000000094d */ /* 0x000fea0003800000 */
[----:B------:R-:W0:Y:S01]  /*0090*/  S2R R0, SR_TID.Y ;  /* 0x0000000000007919 */ /* 0x000e220000002200 */
[----:B------:R-:W1:Y:S01]  /*00a0*/  LDC R13, c[0x0][0x38c] ;  /* 0x0000e300ff0d7b82 */ /* 0x000e620000000800 */
[----:B------:R-:W2:Y:S01]  /*00b0*/  LDCU.64 UR8, c[0x0][0x358] ;  /* 0x00006b00ff0877ac */ /* 0x000ea20008000a00 */
[----:B------:R-:W3:Y:S06]  /*00c0*/  S2R R2, SR_TID.X ;  /* 0x0000000000027919 */ /* 0x000eec0000002100 */
[----:B------:R-:W4:Y:S01]  /*00d0*/  LDC.64 R20, c[0x0][0x380] ;  /* 0x0000e000ff147b82 */ /* 0x000f220000000a00 */
[----:B0-----:R-:W-:-:S02]  /*00e0*/  IMAD R6, R5, 0x40, R0 ;  /* 0x0000004005067824 */ /* 0x001fc400078e0200 */
[----:B------:R-:W-:Y:S02]  /*00f0*/  IMAD R4, R7, 0x40, R0 ;  /* 0x0000004007047824 */ /* 0x000fe400078e0200 */
[--C-:B---3--:R-:W-:Y:S02]  /*0100*/  IMAD R3, R3, 0x40, R2.reuse ;  /* 0x0000004003037824 */ /* 0x108fe400078e0202 */
[-C--:B-1----:R-:W-:Y:S02]  /*0110*/  IMAD R24, R6, R13.reuse, RZ ;  /* 0x0000000d06187224 */ /* 0x082fe400078e02ff */
[----:B------:R-:W-:Y:S02]  /*0120*/  IMAD R27, R4, R13, R3 ;  /* 0x0000000d041b7224 */ /* 0x000fe400078e0203 */
[----:B------:R-:W-:Y:S02]  /*0130*/  IMAD R5, R7, 0x40, R2 ;  /* 0x0000004007057824 */ /* 0x000fe400078e0202 */
[----:B------:R-:W-:-:S02]  /*0140*/  IMAD R22, R13, 0x20, R24 ;  /* 0x000000200d167824 */ /* 0x000fc400078e0218 */
[----:B------:R-:W-:Y:S02]  /*0150*/  IMAD R17, R13, 0x20, R27 ;  /* 0x000000200d117824 */ /* 0x000fe400078e021b */
[----:B------:R-:W-:Y:S02]  /*0160*/  IMAD R13, R6, R13, R5 ;  /* 0x0000000d060d7224 */ /* 0x000fe400078e0205 */
[----:B------:R-:W-:Y:S02]  /*0170*/  IMAD.IADD R9, R5, 0x1, R22 ;  /* 0x0000000105097824 */ /* 0x000fe400078e0216 */
[----:B----4-:R-:W-:-:S04]  /*0180*/  IMAD.WIDE R26, R27, 0x4, R20 ;  /* 0x000000041b1a7825 */ /* 0x010fc800078e0214 */
[--C-:B------:R-:W-:Y:S01]  /*0190*/  IMAD.WIDE R16, R17, 0x4, R20.reuse ;  /* 0x0000000411107825 */ /* 0x100fe200078e0214 */
[----:B--2---:R-:W2:Y:S03]  /*01a0*/  LDG.E R4, desc[UR8][R26.64] ;  /* 0x000000081a047981 */ /* 0x004ea6000c1e1900 */
[--C-:B------:R-:W-:Y:S01]  /*01b0*/  IMAD.WIDE R12, R13, 0x4, R20.reuse ;  /* 0x000000040d0c7825 */ /* 0x100fe200078e0214 */
[----:B------:R-:W3:Y:S03]  /*01c0*/  LDG.E R6, desc[UR8][R26.64+0x80] ;  /* 0x000080081a067981 */ /* 0x000ee6000c1e1900 */
[----:B------:R-:W-:Y:S01]  /*01d0*/  IMAD.WIDE R8, R9, 0x4, R20 ;  /* 0x0000000409087825 */ /* 0x000fe200078e0214 */
[----:B------:R-:W4:Y:S04]  /*01e0*/  LDG.E R10, desc[UR8][R16.64] ;  /* 0x00000008100a7981 */ /* 0x000f28000c1e1900 */
[----:B------:R-:W4:Y:S04]  /*01f0*/  LDG.E R15, desc[UR8][R16.64+0x80] ;  /* 0x00008008100f7981 */ /* 0x000f28000c1e1900 */
[----:B------:R-:W4:Y:S04]  /*0200*/  LDG.E R14, desc[UR8][R12.64] ;  /* 0x000000080c0e7981 */ /* 0x000f28000c1e1900 */
[----:B------:R-:W4:Y:S04]  /*0210*/  LDG.E R18, desc[UR8][R12.64+0x80] ;  /* 0x000080080c127981 */ /* 0x000f28000c1e1900 */
[----:B------:R-:W4:Y:S04]  /*0220*/  LDG.E R19, desc[UR8][R8.64] ;  /* 0x0000000808137981 */ /* 0x000f28000c1e1900 */
[----:B------:R0:W4:Y:S01]  /*0230*/  LDG.E R28, desc[UR8][R8.64+0x80] ;  /* 0x00008008081c7981 */ /* 0x000122000c1e1900 */
[----:B------:R-:W1:Y:S01]  /*0240*/  S2UR UR5, SR_CgaCtaId ;  /* 0x00000000000579c3 */ /* 0x000e620000008800 */
[----:B------:R-:W-:Y:S01]  /*0250*/  UMOV UR4, 0x400 ;  /* 0x0000040000047882 */ /* 0x000fe20000000000 */
[----:B------:R-:W-:-:S02]  /*0260*/  IMAD.IADD R23, R3, 0x1, R24 ;  /* 0x0000000103177824 */ /* 0x000fc400078e0218 */
[----:B------:R-:W-:Y:S02]  /*0270*/  IMAD.IADD R3, R3, 0x1, R22 ;  /* 0x0000000103037824 */ /* 0x000fe400078e0216 */
[----:B------:R-:W-:Y:S01]  /*0280*/  IMAD.WIDE R22, R23, 0x4, R20 ;  /* 0x0000000417167825 */ /* 0x000fe200078e0214 */
[----:B-1----:R-:W-:-:S03]  /*0290*/  ULEA UR6, UR5, UR4, 0x18 ;  /* 0x0000000405067291 */ /* 0x002fc6000f8ec0ff */
[----:B------:R-:W-:Y:S01]  /*02a0*/  IMAD.WIDE R20, R3, 0x4, R20 ;  /* 0x0000000403147825 */ /* 0x000fe200078e0214 */
[----:B------:R-:W-:Y:S01]  /*02b0*/  UIADD3 UR4, UPT, UPT, UR4, 0x4000, URZ ;  /* 0x0000400004047890 */ /* 0x000fe2000fffe0ff */
[----:B------:R1:W5:Y:S03]  /*02c0*/  LDG.E R5, desc[UR8][R22.64] ;  /* 0x0000000816057981 */ /* 0x000366000c1e1900 */
[----:B------:R-:W-:Y:S01]  /*02d0*/  ULEA UR4, UR5, UR4, 0x18 ;  /* 0x0000000405047291 */ /* 0x000fe2000f8ec0ff */
[C---:B0-----:R-:W-:Y:S01]  /*02e0*/  LEA R9, R0.reuse, UR6, 0x8 ;  /* 0x0000000600097c11 */ /* 0x041fe2000f8e40ff */
[----:B------:R1:W5:Y:S04]  /*02f0*/  LDG.E R7, desc[UR8][R22.64+0x80] ;  /* 0x0000800816077981 */ /* 0x000368000c1e1900 */
[----:B------:R-:W-:Y:S01]  /*0300*/  LEA R13, R0, UR4, 0x8 ;  /* 0x00000004000d7c11 */ /* 0x000fe2000f8e40ff */
[C---:B------:R-:W-:Y:S01]  /*0310*/  IMAD R9, R2.reuse, 0x4, R9 ;  /* 0x0000000402097824 */ /* 0x040fe200078e0209 */
[----:B------:R1:W5:Y:S03]  /*0320*/  LDG.E R3, desc[UR8][R20.64] ;  /* 0x0000000814037981 */ /* 0x000366000c1e1900 */
[C---:B------:R-:W-:Y:S01]  /*0330*/  IMAD R17, R2.reuse, 0x4, R13 ;  /* 0x0000000402117824 */ /* 0x040fe200078e020d */
[----:B------:R1:W5:Y:S01]  /*0340*/  LDG.E R11, desc[UR8][R20.64+0x80] ;  /* 0x00008008140b7981 */ /* 0x000362000c1e1900 */
[----:B------:R-:W-:Y:S01]  /*0350*/  LEA R2, R2, UR6, 0x2 ;  /* 0x0000000602027c11 */ /* 0x000fe2000f8e10ff */
[----:B------:R-:W-:Y:S01]  /*0360*/  VIADD R0, R13, 0x2000 ;  /* 0x000020000d007836 */ /* 0x000fe20000000000 */
[----:B------:R-:W-:-:S03]  /*0370*/  UMOV UR4, 0x2000 ;  /* 0x0000200000047882 */ /* 0x000fc60000000000 */
[----:B------:R-:W-:Y:S01]  /*0380*/  VIADD R2, R2, 0x1000 ;  /* 0x0000100002027836 */ /* 0x000fe20000000000 */
[----:B--2---:R1:W-:Y:S04]  /*0390*/  STS [R9], R4 ;  /* 0x0000000409007388 */ /* 0x0043e80000000800 */
[----:B---3--:R1:W-:Y:S04]  /*03a0*/  STS [R9+0x80], R6 ;  /* 0x0000800609007388 */ /* 0x0083e80000000800 */
[----:B----4-:R1:W-:Y:S04]  /*03b0*/  STS [R9+0x2000], R10 ;  /* 0x0020000a09007388 */ /* 0x0103e80000000800 */
[----:B------:R1:W-:Y:S04]  /*03c0*/  STS [R9+0x2080], R15 ;  /* 0x0020800f09007388 */ /* 0x0003e80000000800 */
[----:B------:R1:W-:Y:S04]  /*03d0*/  STS [R17], R14 ;  /* 0x0000000e11007388 */ /* 0x0003e80000000800 */
[----:B------:R1:W-:Y:S04]  /*03e0*/  STS [R17+0x80], R18 ;  /* 0x0000801211007388 */ /* 0x0003e80000000800 */
[----:B------:R1:W-:Y:S04]  /*03f0*/  STS [R17+0x2000], R19 ;  /* 0x0020001311007388 */ /* 0x0003e80000000800 */
[----:B------:R1:W-:Y:S01]  /*0400*/  STS [R17+0x2080], R28 ;  /* 0x0020801c11007388 */ /* 0x0003e20000000800 */
[----:B------:R-:W-:Y:S06]  /*0410*/  BAR.SYNC.DEFER_BLOCKING 0x0 ;  /* 0x0000000000007b1d */ /* 0x000fec0000010000 */
.L_x_0:
[----:B-1----:R-:W-:Y:S01]  /*0420*/  LDS.128 R12, [R0+-0x2000] ;  /* 0xffe00000000c7984 */ /* 0x002fe20000000c00 */
[----:B------:R-:W-:-:S03]  /*0430*/  UIADD3 UR4, UPT, UPT, UR4, 0x80, URZ ;  /* 0x0000008004047890 */ /* 0x000fc6000fffe0ff */
[----:B------:R-:W0:Y:S01]  /*0440*/  LDS R10, [R2+-0xf80] ;  /* 0xfff08000020a7984 */ /* 0x000e220000000800 */
[----:B------:R-:W-:-:S03]  /*0450*/  UISETP.NE.AND UP0, UPT, UR4, 0x2100, UPT ;  /* 0x000021000400788c */ /* 0x000fc6000bf05270 */
[----:B------:R-:W1:Y:S04]  /*0460*/  LDS R8, [R2+-0x1000] ;  /* 0xfff0000002087984 */ /* 0x000e680000000800 */
[----:B------:R-:W2:Y:S04]  /*0470*/  LDS.128 R16, [R0] ;  /* 0x0000000000107984 */ /* 0x000ea80000000c00 */
[----:B------:R-:W3:Y:S04]  /*0480*/  LDS R6, [R2+-0xf00] ;  /* 0xfff1000002067984 */ /* 0x000ee80000000800 */
[----:B------:R-:W4:Y:S04]  /*0490*/  LDS R4, [R2+-0xe80] ;  /* 0xfff1800002047984 */ /* 0x000f280000000800 */
[----:B------:R-:W4:Y:S04]  /*04a0*/  LDS R25, [R2+-0xe00] ;  /* 0xfff2000002197984 */ /* 0x000f280000000800 */
[----:B------:R-:W4:Y:S04]  /*04b0*/  LDS R9, [R2+-0xd80] ;  /* 0xfff2800002097984 */ /* 0x000f280000000800 */
[----:B------:R-:W4:Y:S04]  /*04c0*/  LDS R26, [R2+-0xd00] ;  /* 0xfff30000021a7984 */ /* 0x000f280000000800 */
[----:B------:R-:W4:Y:S04]  /*04d0*/  LDS R24, [R2+-0xc80] ;  /* 0xfff3800002187984 */ /* 0x000f280000000800 */
[----:B------:R-:W-:Y:S01]  /*04e0*/  LDS R28, [R2+-0xa80] ;  /* 0xfff58000021c7984 */ /* 0x000fe20000000800 */
[----:B0----5:R-:W-:-:S02]  /*04f0*/  VIADDMNMX R7, R10, R12, R7, PT ;  /* 0x0000000c0a077246 */ /* 0x021fc40003800107 */
[C---:B-1----:R-:W-:Y:S02]  /*0500*/  VIADDMNMX R5, R8.reuse, R12, R5, PT ;  /* 0x0000000c08057246 */ /* 0x042fe40003800105 */
[-C--:B--2---:R-:W-:Y:S02]  /*0510*/  VIADDMNMX R3, R8, R16.reuse, R3, PT ;  /* 0x0000001008037246 */ /* 0x084fe40003800103 */
[----:B------:R-:W-:Y:S02]  /*0520*/  VIADDMNMX R10, R10, R16, R11, PT ;  /* 0x000000100a0a7246 */ /* 0x000fe4000380010b */
[C---:B---3--:R-:W-:Y:S02]  /*0530*/  VIADDMNMX R5, R6.reuse, R13, R5, PT ;  /* 0x0000000d06057246 */ /* 0x048fe40003800105 */
[----:B------:R-:W-:Y:S02]  /*0540*/  VIADDMNMX R3, R6, R17, R3, PT ;  /* 0x0000001106037246 */ /* 0x000fe40003800103 */
[----:B----4-:R-:W-:-:S02]  /*0550*/  VIADDMNMX R7, R4, R13, R7, PT ;  /* 0x0000000d04077246 */ /* 0x010fc40003800107 */
[----:B------:R-:W-:Y:S01]  /*0560*/  VIADDMNMX R10, R4, R17, R10, PT ;  /* 0x00000011040a7246 */ /* 0x000fe2000380010a */
[----:B------:R-:W-:Y:S01]  /*0570*/  LDS R13, [R2+-0xb80] ;  /* 0xfff48000020d7984 */ /* 0x000fe20000000800 */
[C---:B------:R-:W-:Y:S02]  /*0580*/  VIADDMNMX R12, R25.reuse, R14, R5, PT ;  /* 0x0000000e190c7246 */ /* 0x040fe40003800105 */
[----:B------:R-:W-:Y:S01]  /*0590*/  VIADDMNMX R16, R25, R18, R3, PT ;  /* 0x0000001219107246 */ /* 0x000fe20003800103 */
[----:B------:R-:W-:Y:S01]  /*05a0*/  LDS R17, [R2+-0xb00] ;  /* 0xfff5000002117984 */ /* 0x000fe20000000800 */
[C---:B------:R-:W-:Y:S02]  /*05b0*/  VIADDMNMX R14, R9.reuse, R14, R7, PT ;  /* 0x0000000e090e7246 */ /* 0x040fe40003800107 */
[----:B------:R-:W-:Y:S01]  /*05c0*/  VIADDMNMX R18, R9, R18, R10, PT ;  /* 0x0000001209127246 */ /* 0x000fe2000380010a */
[----:B------:R-:W-:Y:S01]  /*05d0*/  LDS R3, [R2+-0xc00] ;  /* 0xfff4000002037984 */ /* 0x000fe20000000800 */
[----:B------:R-:W-:-:S02]  /*05e0*/  VIADDMNMX R12, R26, R15, R12, PT ;  /* 0x0000000f1a0c7246 */ /* 0x000fc4000380010c */
[----:B------:R-:W-:Y:S01]  /*05f0*/  VIADDMNMX R16, R26, R19, R16, PT ;  /* 0x000000131a107246 */ /* 0x000fe20003800110 */
[----:B------:R-:W0:Y:S01]  /*0600*/  LDS.128 R4, [R0+-0x1ff0] ;  /* 0xffe0100000047984 */ /* 0x000e220000000c00 */
[C---:B------:R-:W-:Y:S02]  /*0610*/  VIADDMNMX R14, R24.reuse, R15, R14, PT ;  /* 0x0000000f180e7246 */ /* 0x040fe4000380010e */
[----:B------:R-:W-:Y:S01]  /*0620*/  VIADDMNMX R18, R24, R19, R18, PT ;  /* 0x0000001318127246 */ /* 0x000fe20003800112 */
[----:B------:R-:W1:Y:S04]  /*0630*/  LDS.128 R8, [R0+0x10] ;  /* 0x0000100000087984 */ /* 0x000e680000000c00 */
[----:B------:R-:W2:Y:S04]  /*0640*/  LDS R25, [R2+-0xa00] ;  /* 0xfff6000002197984 */ /* 0x000ea80000000800 */
[----:B------:R-:W3:Y:S04]  /*0650*/  LDS R15, [R2+-0x980] ;  /* 0xfff68000020f7984 */ /* 0x000ee80000000800 */
[----:B------:R-:W4:Y:S04]  /*0660*/  LDS R24, [R2+-0x900] ;  /* 0xfff7000002187984 */ /* 0x000f280000000800 */
[----:B------:R-:W4:Y:S01]  /*0670*/  LDS R26, [R2+-0x880] ;  /* 0xfff78000021a7984 */ /* 0x000f220000000800 */
[----:B0-----:R-:W-:-:S02]  /*0680*/  VIADDMNMX R12, R3, R4, R12, PT ;  /* 0x00000004030c7246 */ /* 0x001fc4000380010c */
[----:B------:R-:W-:Y:S02]  /*0690*/  VIADDMNMX R14, R13, R4, R14, PT ;  /* 0x000000040d0e7246 */ /* 0x000fe4000380010e */
[-C--:B-1----:R-:W-:Y:S02]  /*06a0*/  VIADDMNMX R16, R3, R8.reuse, R16, PT ;  /* 0x0000000803107246 */ /* 0x082fe40003800110 */
[----:B------:R-:W-:Y:S01]  /*06b0*/  VIADDMNMX R18, R13, R8, R18, PT ;  /* 0x000000080d127246 */ /* 0x000fe20003800112 */
[----:B------:R-:W-:Y:S01]  /*06c0*/  LDS R3, [R2+-0x800] ;  /* 0xfff8000002037984 */ /* 0x000fe20000000800 */
[C---:B------:R-:W-:Y:S02]  /*06d0*/  VIADDMNMX R4, R17.reuse, R5, R12, PT ;  /* 0x0000000511047246 */ /* 0x040fe4000380010c */
[----:B------:R-:W-:Y:S02]  /*06e0*/  VIADDMNMX R8, R17, R9, R16, PT ;  /* 0x0000000911087246 */ /* 0x000fe40003800110 */
[----:B------:R-:W-:-:S02]  /*06f0*/  VIADDMNMX R14, R28, R5, R14, PT ;  /* 0x000000051c0e7246 */ /* 0x000fc4000380010e */
[----:B------:R-:W-:Y:S01]  /*0700*/  VIADDMNMX R18, R28, R9, R18, PT ;  /* 0x000000091c127246 */ /* 0x000fe20003800112 */
[----:B------:R-:W-:Y:S01]  /*0710*/  LDS R5, [R2+-0x780] ;  /* 0xfff8800002057984 */ /* 0x000fe20000000800 */
[C---:B--2---:R-:W-:Y:S02]  /*0720*/  VIADDMNMX R4, R25.reuse, R6, R4, PT ;  /* 0x0000000619047246 */ /* 0x044fe40003800104 */
[----:B------:R-:W-:Y:S01]  /*0730*/  VIADDMNMX R8, R25, R10, R8, PT ;  /* 0x0000000a19087246 */ /* 0x000fe20003800108 */
[----:B------:R-:W-:Y:S01]  /*0740*/  LDS R9, [R2+-0x700] ;  /* 0xfff9000002097984 */ /* 0x000fe20000000800 */
[C---:B---3--:R-:W-:Y:S02]  /*0750*/  VIADDMNMX R6, R15.reuse, R6, R14, PT ;  /* 0x000000060f067246 */ /* 0x048fe4000380010e */
[----:B------:R-:W-:Y:S01]  /*0760*/  VIADDMNMX R10, R15, R10, R18, PT ;  /* 0x0000000a0f0a7246 */ /* 0x000fe20003800112 */
[----:B------:R-:W-:Y:S01]  /*0770*/  LDS R28, [R2+-0x680] ;  /* 0xfff98000021c7984 */ /* 0x000fe20000000800 */
[----:B----4-:R-:W-:-:S02]  /*0780*/  VIADDMNMX R4, R24, R7, R4, PT ;  /* 0x0000000718047246 */ /* 0x010fc40003800104 */
[----:B------:R-:W-:Y:S01]  /*0790*/  VIADDMNMX R6, R26, R7, R6, PT ;  /* 0x000000071a067246 */ /* 0x000fe20003800106 */
[----:B------:R-:W0:Y:S01]  /*07a0*/  LDS.128 R12, [R0+-0x1fe0] ;  /* 0xffe02000000c7984 */ /* 0x000e220000000c00 */
[-C--:B------:R-:W-:Y:S02]  /*07b0*/  VIADDMNMX R8, R24, R11.reuse, R8, PT ;  /* 0x0000000b18087246 */ /* 0x080fe40003800108 */
        /* <DEDUP_REMOVED lines=36> */
[----:B------:R-:W-:Y:S01]  /*0a00*/  LDS R3, [R2] ;  /* 0x0000000002037984 */ /* 0x000fe20000000800 */
[C---:B------:R-:W-:Y:S02]  /*0a10*/  VIADDMNMX R4, R17.reuse, R5, R12, PT ;  /* 0x0000000511047246 */ /* 0x040fe4000380010c */
[----:B------:R-:W-:Y:S02]  /*0a20*/  VIADDMNMX R8, R17, R9, R16, PT ;  /* 0x0000000911087246 */ /* 0x000fe40003800110 */
[----:B------:R-:W-:-:S02]  /*0a30*/  VIADDMNMX R14, R28, R5, R14, PT ;  /* 0x000000051c0e7246 */ /* 0x000fc4000380010e */
[----:B------:R-:W-:Y:S01]  /*0a40*/  VIADDMNMX R18, R28, R9, R18, PT ;  /* 0x000000091c127246 */ /* 0x000fe20003800112 */
[----:B------:R-:W-:Y:S01]  /*0a50*/  LDS R5, [R2+0x80] ;  /* 0x0000800002057984 */ /* 0x000fe20000000800 */
[C---:B--2---:R-:W-:Y:S02]  /*0a60*/  VIADDMNMX R4, R25.reuse, R6, R4, PT ;  /* 0x0000000619047246 */ /* 0x044fe40003800104 */
[----:B------:R-:W-:Y:S01]  /*0a70*/  VIADDMNMX R8, R25, R10, R8, PT ;  /* 0x0000000a19087246 */ /* 0x000fe20003800108 */
[----:B------:R-:W-:Y:S01]  /*0a80*/  LDS R9, [R2+0x100] ;  /* 0x0001000002097984 */ /* 0x000fe20000000800 */
[C---:B---3--:R-:W-:Y:S02]  /*0a90*/  VIADDMNMX R6, R15.reuse, R6, R14, PT ;  /* 0x000000060f067246 */ /* 0x048fe4000380010e */
[----:B------:R-:W-:Y:S01]  /*0aa0*/  VIADDMNMX R10, R15, R10, R18, PT ;  /* 0x0000000a0f0a7246 */ /* 0x000fe20003800112 */
[----:B------:R-:W-:Y:S01]  /*0ab0*/  LDS R28, [R2+0x180] ;  /* 0x00018000021c7984 */ /* 0x000fe20000000800 */
[----:B----4-:R-:W-:-:S02]  /*0ac0*/  VIADDMNMX R4, R24, R7, R4, PT ;  /* 0x0000000718047246 */ /* 0x010fc40003800104 */
[----:B------:R-:W-:Y:S01]  /*0ad0*/  VIADDMNMX R6, R26, R7, R6, PT ;  /* 0x000000071a067246 */ /* 0x000fe20003800106 */
[----:B------:R-:W0:Y:S01]  /*0ae0*/  LDS.128 R12, [R0+-0x1fc0] ;  /* 0xffe04000000c7984 */ /* 0x000e220000000c00 */
[-C--:B------:R-:W-:Y:S02]  /*0af0*/  VIADDMNMX R8, R24, R11.reuse, R8, PT ;  /* 0x0000000b18087246 */ /* 0x080fe40003800108 */
[----:B------:R-:W-:Y:S01]  /*0b00*/  VIADDMNMX R10, R26, R11, R10, PT ;  /* 0x0000000b1a0a7246 */ /* 0x000fe2000380010a */
[----:B------:R-:W1:Y:S04]  /*0b10*/  LDS.128 R16, [R0+0x40] ;  /* 0x0000400000107984 */ /* 0x000e680000000c00 */
[----:B------:R-:W2:Y:S04]  /*0b20*/  LDS R25, [R2+0x200] ;  /* 0x0002000002197984 */ /* 0x000ea80000000800 */
[----:B------:R-:W3:Y:S04]  /*0b30*/  LDS R7, [R2+0x280] ;  /* 0x0002800002077984 */ /* 0x000ee80000000800 */
[----:B------:R-:W4:Y:S04]  /*0b40*/  LDS R24, [R2+0x300] ;  /* 0x0003000002187984 */ /* 0x000f280000000800 */
[----:B------:R-:W4:Y:S01]  /*0b50*/  LDS R26, [R2+0x380] ;  /* 0x00038000021a7984 */ /* 0x000f220000000800 */
[----:B0-----:R-:W-:-:S02]  /*0b60*/  VIADDMNMX R4, R3, R12, R4, PT ;  /* 0x0000000c03047246 */ /* 0x001fc40003800104 */
[----:B------:R-:W-:Y:S02]  /*0b70*/  VIADDMNMX R6, R5, R12, R6, PT ;  /* 0x0000000c05067246 */ /* 0x000fe40003800106 */
[-C--:B-1----:R-:W-:Y:S02]  /*0b80*/  VIADDMNMX R8, R3, R16.reuse, R8, PT ;  /* 0x0000001003087246 */ /* 0x082fe40003800108 */
[----:B------:R-:W-:Y:S01]  /*0b90*/  VIADDMNMX R10, R5, R16, R10, PT ;  /* 0x00000010050a7246 */ /* 0x000fe2000380010a */
[----:B------:R-:W-:Y:S01]  /*0ba0*/  LDS R3, [R2+0x400] ;  /* 0x0004000002037984 */ /* 0x000fe20000000800 */
        /* <DEDUP_REMOVED lines=53> */
[----:B------:R-:W-:Y:S01]  /*0f00*/  VIADDMNMX R8, R9, R17, R8, PT ;  /* 0x0000001109087246 */ /* 0x000fe20003800108 */
[----:B------:R-:W-:Y:S01]  /*0f10*/  LDS R16, [R2+0xd00] ;  /* 0x000d000002107984 */ /* 0x000fe20000000800 */
[----:B------:R-:W-:-:S02]  /*0f20*/  VIADDMNMX R6, R28, R13, R6, PT ;  /* 0x0000000d1c067246 */ /* 0x000fc40003800106 */
[----:B------:R-:W-:Y:S01]  /*0f30*/  VIADDMNMX R10, R28, R17, R10, PT ;  /* 0x000000111c0a7246 */ /* 0x000fe2000380010a */
[----:B------:R-:W-:Y:S01]  /*0f40*/  LDS R13, [R2+0xc00] ;  /* 0x000c0000020d7984 */ /* 0x000fe20000000800 */
[C---:B--2---:R-:W-:Y:S02]  /*0f50*/  VIADDMNMX R12, R25.reuse, R14, R4, PT ;  /* 0x0000000e190c7246 */ /* 0x044fe40003800104 */
[----:B------:R-:W-:Y:S01]  /*0f60*/  VIADDMNMX R25, R25, R18, R8, PT ;  /* 0x0000001219197246 */ /* 0x000fe20003800108 */
[----:B------:R-:W-:Y:S01]  /*0f70*/  LDS R17, [R2+0xe00] ;  /* 0x000e000002117984 */ /* 0x000fe20000000800 */
[C---:B---3--:R-:W-:Y:S02]  /*0f80*/  VIADDMNMX R14, R7.reuse, R14, R6, PT ;  /* 0x0000000e070e7246 */ /* 0x048fe40003800106 */
[----:B------:R-:W-:Y:S02]  /*0f90*/  VIADDMNMX R18, R7, R18, R10, PT ;  /* 0x0000001207127246 */ /* 0x000fe4000380010a */
[----:B------:R-:W0:Y:S01]  /*0fa0*/  LDS.128 R4, [R0+-0x1f90] ;  /* 0xffe0700000047984 */ /* 0x000e220000000c00 */
[----:B----4-:R-:W-:-:S02]  /*0fb0*/  VIADDMNMX R12, R24, R15, R12, PT ;  /* 0x0000000f180c7246 */ /* 0x010fc4000380010c */
[----:B------:R-:W-:Y:S01]  /*0fc0*/  VIADDMNMX R25, R24, R19, R25, PT ;  /* 0x0000001318197246 */ /* 0x000fe20003800119 */
[----:B------:R1:W2:Y:S01]  /*0fd0*/  LDS.128 R8, [R0+0x70] ;  /* 0x0000700000087984 */ /* 0x0002a20000000c00 */
[C---:B------:R-:W-:Y:S02]  /*0fe0*/  VIADDMNMX R14, R26.reuse, R15, R14, PT ;  /* 0x0000000f1a0e7246 */ /* 0x040fe4000380010e */
[----:B------:R-:W-:Y:S01]  /*0ff0*/  VIADDMNMX R19, R26, R19, R18, PT ;  /* 0x000000131a137246 */ /* 0x000fe20003800112 */
[----:B------:R-:W3:Y:S04]  /*1000*/  LDS R24, [R2+0xd80] ;  /* 0x000d800002187984 */ /* 0x000ee80000000800 */
[----:B------:R-:W4:Y:S01]  /*1010*/  LDS R15, [R2+0xe80] ;  /* 0x000e8000020f7984 */ /* 0x000f220000000800 */
[----:B-1----:R-:W-:-:S03]  /*1020*/  VIADD R0, R0, 0x80 ;  /* 0x0000008000007836 */ /* 0x002fc60000000000 */
[----:B------:R-:W1:Y:S04]  /*1030*/  LDS R26, [R2+0xf00] ;  /* 0x000f0000021a7984 */ /* 0x000e680000000800 */
[----:B------:R0:W1:Y:S02]  /*1040*/  LDS R18, [R2+0xf80] ;  /* 0x000f800002127984 */ /* 0x0000640000000800 */
[----:B0-----:R-:W-:Y:S01]  /*1050*/  VIADD R2, R2, 0x2000 ;  /* 0x0000200002027836 */ /* 0x001fe20000000000 */
[-C--:B------:R-:W-:Y:S02]  /*1060*/  VIADDMNMX R12, R13, R4.reuse, R12, PT ;  /* 0x000000040d0c7246 */ /* 0x080fe4000380010c */
[----:B------:R-:W-:Y:S02]  /*1070*/  VIADDMNMX R14, R3, R4, R14, PT ;  /* 0x00000004030e7246 */ /* 0x000fe4000380010e */
[----:B--2---:R-:W-:-:S02]  /*1080*/  VIADDMNMX R25, R13, R8, R25, PT ;  /* 0x000000080d197246 */ /* 0x004fc40003800119 */
[----:B------:R-:W-:Y:S02]  /*1090*/  VIADDMNMX R19, R3, R8, R19, PT ;  /* 0x0000000803137246 */ /* 0x000fe40003800113 */
[C---:B------:R-:W-:Y:S02]  /*10a0*/  VIADDMNMX R12, R16.reuse, R5, R12, PT ;  /* 0x00000005100c7246 */ /* 0x040fe4000380010c */
[----:B------:R-:W-:Y:S02]  /*10b0*/  VIADDMNMX R25, R16, R9, R25, PT ;  /* 0x0000000910197246 */ /* 0x000fe40003800119 */
[C---:B---3--:R-:W-:Y:S02]  /*10c0*/  VIADDMNMX R14, R24.reuse, R5, R14, PT ;  /* 0x00000005180e7246 */ /* 0x048fe4000380010e */
[----:B------:R-:W-:Y:S02]  /*10d0*/  VIADDMNMX R19, R24, R9, R19, PT ;  /* 0x0000000918137246 */ /* 0x000fe40003800113 */
[----:B------:R-:W-:-:S02]  /*10e0*/  VIADDMNMX R12, R17, R6, R12, PT ;  /* 0x00000006110c7246 */ /* 0x000fc4000380010c */
[----:B------:R-:W-:Y:S02]  /*10f0*/  VIADDMNMX R25, R17, R10, R25, PT ;  /* 0x0000000a11197246 */ /* 0x000fe40003800119 */
[C---:B----4-:R-:W-:Y:S02]  /*1100*/  VIADDMNMX R14, R15.reuse, R6, R14, PT ;  /* 0x000000060f0e7246 */ /* 0x050fe4000380010e */
[----:B------:R-:W-:Y:S02]  /*1110*/  VIADDMNMX R19, R15, R10, R19, PT ;  /* 0x0000000a0f137246 */ /* 0x000fe40003800113 */
[C---:B-1----:R-:W-:Y:S02]  /*1120*/  VIADDMNMX R5, R26.reuse, R7, R12, PT ;  /* 0x000000071a057246 */ /* 0x042fe4000380010c */
[----:B------:R-:W-:Y:S02]  /*1130*/  VIADDMNMX R3, R26, R11, R25, PT ;  /* 0x0000000b1a037246 */ /* 0x000fe40003800119 */
[----:B------:R-:W-:-:S02]  /*1140*/  VIADDMNMX R7, R18, R7, R14, PT ;  /* 0x0000000712077246 */ /* 0x000fc4000380010e */
[----:B------:R-:W-:Y:S01]  /*1150*/  VIADDMNMX R11, R18, R11, R19, PT ;  /* 0x0000000b120b7246 */ /* 0x000fe20003800113 */
[----:B------:R-:W-:Y:S06]  /*1160*/  BRA.U UP0, `(.L_x_0) ;  /* 0xfffffff100ac7547 */ /* 0x000fec000b83ffff */
[----:B------:R-:W-:Y:S04]  /*1170*/  STG.E desc[UR8][R22.64], R5 ;  /* 0x0000000516007986 */ /* 0x000fe8000c101908 */
[----:B------:R-:W-:Y:S04]  /*1180*/  STG.E desc[UR8][R22.64+0x80], R7 ;  /* 0x0000800716007986 */ /* 0x000fe8000c101908 */
[----:B------:R-:W-:Y:S04]  /*1190*/  STG.E desc[UR8][R20.64], R3 ;  /* 0x0000000314007986 */ /* 0x000fe8000c101908 */
[----:B------:R-:W-:Y:S01]  /*11a0*/  STG.E desc[UR8][R20.64+0x80], R11 ;  /* 0x0000800b14007986 */ /* 0x000fe2000c101908 */
[----:B------:R-:W-:Y:S05]  /*11b0*/  EXIT ;  /* 0x000000000000794d */ /* 0x000fea0003800000 */
.L_x_1:
[----:B------:R-:W-:-:S00]  /*11c0*/  BRA `(.L_x_1) ;  /* 0xfffffffc00fc7947 */ /* 0x000fc0000383ffff */
[----:B------:R-:W-:-:S00]  /*11d0*/  NOP ;  /* 0x0000000000007918 */ /* 0x000fc00000000000 */
        /* <DEDUP_REMOVED lines=10> */
.L_x_6:


//--------------------- .text._Z7phase_2Piii      --------------------------
	.section	.text._Z7phase_2Piii,"ax",@progbits
	.align	128
        .global         _Z7phase_2Piii
        .type           _Z7phase_2Piii,@function
        .size           _Z7phase_2Piii,(.L_x_7 - _Z7phase_2Piii)
        .other          _Z7phase_2Piii,@"STO_CUDA_ENTRY STV_DEFAULT"
_Z7phase_2Piii:
.text._Z7phase_2Piii:
[----:B------:R-:W-:Y:S01]  /*0000*/  LDC R1, c[0x0][0x37c] ;  /* 0x0000df00ff017b82 */ /* 0x000fe20000000800 */
[----:B------:R-:W0:Y:S07]  /*0010*/  S2R R10, SR_CTAID.X ;  /* 0x00000000000a7919 */ /* 0x000e2e0000002500 */
[----:B------:R-:W0:Y:S02]  /*0020*/  LDC R0, c[0x0][0x388] ;  /* 0x0000e200ff007b82 */ /* 0x000e240000000800 */
[----:B0-----:R-:W-:-:S13]  /*0030*/  ISETP.NE.AND P0, PT, R10, R0, PT ;  /* 0x000000000a00720c */ /* 0x001fda0003f05270 */
[----:B------:R-:W-:Y:S05]  /*0040*/  @!P0 EXIT ;  /* 0x000000000000894d */ /* 0x000fea0003800000 */
[----:B------:R-:W0:Y:S01]  /*0050*/  S2R R3, SR_TID.Y ;  /* 0x0000000000037919 */ /* 0x000e220000002200 */
[----:B------:R-:W1:Y:S01]  /*0060*/  LDC R6, c[0x0][0x38c] ;  /* 0x0000e300ff067b82 */ /* 0x000e620000000800 */
[----:B------:R-:W2:Y:S01]  /*0070*/  LDCU.64 UR8, c[0x0][0x358] ;  /* 0x00006b00ff0877ac */ /* 0x000ea20008000a00 */
[----:B------:R-:W3:Y:S06]  /*0080*/  S2R R11, SR_TID.X ;  /* 0x00000000000b7919 */ /* 0x000eec0000002100 */
[----:B------:R-:W4:Y:S01]  /*0090*/  LDC.64 R8, c[0x0][0x380] ;  /* 0x0000e000ff087b82 */ /* 0x000f220000000a00 */
[----:B0-----:R-:W-:-:S02]  /*00a0*/  IMAD R5, R0, 0x40, R3 ;  /* 0x0000004000057824 */ /* 0x001fc400078e0203 */
[----:B------:R-:W-:Y:S02]  /*00b0*/  IMAD R15, R10, 0x40, R3 ;  /* 0x000000400a0f7824 */ /* 0x000fe400078e0203 */
[-C--:B-1----:R-:W-:Y:S02]  /*00c0*/  IMAD R2, R5, R6.reuse, RZ ;  /* 0x0000000605027224 */ /* 0x082fe400078e02ff */
[--C-:B---3--:R-:W-:Y:S02]  /*00d0*/  IMAD R0, R0, 0x40, R11.reuse ;  /* 0x0000004000007824 */ /* 0x108fe400078e020b */
[----:B------:R-:W-:Y:S02]  /*00e0*/  IMAD R7, R6, 0x20, R2 ;  /* 0x0000002006077824 */ /* 0x000fe400078e0202 */
[----:B------:R-:W-:Y:S02]  /*00f0*/  IMAD R4, R10, 0x40, R11 ;  /* 0x000000400a047824 */ /* 0x000fe400078e020b */
[----:B------:R-:W-:-:S02]  /*0100*/  IMAD R15, R15, R6, R0 ;  /* 0x000000060f0f7224 */ /* 0x000fc400078e0200 */
[----:B------:R-:W-:Y:S02]  /*0110*/  IMAD R13, R5, R6, R0 ;  /* 0x00000006050d7224 */ /* 0x000fe400078e0200 */
[----:B------:R-:W-:Y:S02]  /*0120*/  IMAD.IADD R19, R0, 0x1, R7 ;  /* 0x0000000100137824 */ /* 0x000fe400078e0207 */
[--C-:B------:R-:W-:Y:S02]  /*0130*/  IMAD.IADD R5, R2, 0x1, R4.reuse ;  /* 0x0000000102057824 */ /* 0x100fe400078e0204 */
[----:B------:R-:W-:Y:S02]  /*0140*/  IMAD.IADD R7, R7, 0x1, R4 ;  /* 0x0000000107077824 */ /* 0x000fe400078e0204 */
[----:B------:R-:W-:Y:S02]  /*0150*/  IMAD R21, R6, 0x20, R15 ;  /* 0x0000002006157824 */ /* 0x000fe400078e020f */
[----:B----4-:R-:W-:-:S04]  /*0160*/  IMAD.WIDE R12, R13, 0x4, R8 ;  /* 0x000000040d0c7825 */ /* 0x010fc800078e0208 */
[--C-:B------:R-:W-:Y:S01]  /*0170*/  IMAD.WIDE R18, R19, 0x4, R8.reuse ;  /* 0x0000000413127825 */ /* 0x100fe200078e0208 */
[----:B--2---:R-:W2:Y:S03]  /*0180*/  LDG.E R0, desc[UR8][R12.64] ;  /* 0x000000080c007981 */ /* 0x004ea6000c1e1900 */
[--C-:B------:R-:W-:Y:S01]  /*0190*/  IMAD.WIDE R4, R5, 0x4, R8.reuse ;  /* 0x0000000405047825 */ /* 0x100fe200078e0208 */
[----:B------:R0:W3:Y:S03]  /*01a0*/  LDG.E R2, desc[UR8][R12.64+0x80] ;  /* 0x000080080c027981 */ /* 0x0000e6000c1e1900 */
[--C-:B------:R-:W-:Y:S01]  /*01b0*/  IMAD.WIDE R6, R7, 0x4, R8.reuse ;  /* 0x0000000407067825 */ /* 0x100fe200078e0208 */
[----:B------:R-:W4:Y:S03]  /*01c0*/  LDG.E R16, desc[UR8][R18.64] ;  /* 0x0000000812107981 */ /* 0x000f26000c1e1900 */
[--C-:B------:R-:W-:Y:S01]  /*01d0*/  IMAD.WIDE R14, R15, 0x4, R8.reuse ;  /* 0x000000040f0e7825 */ /* 0x100fe200078e0208 */
[----:B------:R1:W5:Y:S03]  /*01e0*/  LDG.E R17, desc[UR8][R18.64+0x80] ;  /* 0x0000800812117981 */ /* 0x000366000c1e1900 */
[----:B------:R-:W-:Y:S01]  /*01f0*/  IMAD.WIDE R8, R21, 0x4, R8 ;  /* 0x0000000415087825 */ /* 0x000fe200078e0208 */
[----:B------:R-:W5:Y:S04]  /*0200*/  LDG.E R20, desc[UR8][R4.64] ;  /* 0x0000000804147981 */ /* 0x000f68000c1e1900 */
[----:B------:R-:W5:Y:S04]  /*0210*/  LDG.E R22, desc[UR8][R4.64+0x80] ;  /* 0x0000800804167981 */ /* 0x000f68000c1e1900 */
[----:B------:R-:W5:Y:S04]  /*0220*/  LDG.E R21, desc[UR8][R6.64] ;  /* 0x0000000806157981 */ /* 0x000f68000c1e1900 */
[----:B------:R-:W5:Y:S04]  /*0230*/  LDG.E R23, desc[UR8][R6.64+0x80] ;  /* 0x0000800806177981 */ /* 0x000f68000c1e1900 */
[----:B------:R-:W5:Y:S04]  /*0240*/  LDG.E R25, desc[UR8][R14.64] ;  /* 0x000000080e197981 */ /* 0x000f68000c1e1900 */
[----:B------:R1:W5:Y:S04]  /*0250*/  LDG.E R27, desc[UR8][R14.64+0x80] ;  /* 0x000080080e1b7981 */ /* 0x000368000c1e1900 */
[----:B------:R-:W5:Y:S04]  /*0260*/  LDG.E R29, desc[UR8][R8.64] ;  /* 0x00000008081d7981 */ /* 0x000f68000c1e1900 */
[----:B------:R-:W5:Y:S01]  /*0270*/  LDG.E R24, desc[UR8][R8.64+0x80] ;  /* 0x0000800808187981 */ /* 0x000f62000c1e1900 */
[----:B------:R-:W0:Y:S01]  /*0280*/  S2UR UR6, SR_CgaCtaId ;  /* 0x00000000000679c3 */ /* 0x000e220000008800 */
[----:B------:R-:W-:-:S02]  /*0290*/  UMOV UR4, 0x400 ;  /* 0x0000040000047882 */ /* 0x000fc40000000000 */
[----:B------:R-:W-:Y:S02]  /*02a0*/  UIADD3 UR5, UPT, UPT, UR4, 0x4000, URZ ;  /* 0x0000400004057890 */ /* 0x000fe4000fffe0ff */
[----:B0-----:R-:W-:Y:S02]  /*02b0*/  ULEA UR7, UR6, UR4, 0x18 ;  /* 0x0000000406077291 */ /* 0x001fe4000f8ec0ff */
[----:B------:R-:W-:Y:S02]  /*02c0*/  UIADD3 UR4, UPT, UPT, UR4, 0x8000, URZ ;  /* 0x0000800004047890 */ /* 0x000fe4000fffe0ff */
[----:B------:R-:W-:Y:S02]  /*02d0*/  ULEA UR5, UR6, UR5, 0x18 ;  /* 0x0000000506057291 */ /* 0x000fe4000f8ec0ff */
[----:B------:R-:W-:Y:S01]  /*02e0*/  ULEA UR4, UR6, UR4, 0x18 ;  /* 0x0000000406047291 */ /* 0x000fe2000f8ec0ff */
[----:B------:R-:W-:-:S03]  /*02f0*/  LEA R12, R3, UR7, 0x8 ;  /* 0x00000007030c7c11 */ /* 0x000fc6000f8e40ff */
[C---:B-1----:R-:W-:Y:S02]  /*0300*/  LEA R18, R3.reuse, UR5, 0x8 ;  /* 0x0000000503127c11 */ /* 0x042fe4000f8e40ff */
[----:B------:R-:W-:Y:S01]  /*0310*/  LEA R14, R3, UR4, 0x8 ;  /* 0x00000004030e7c11 */ /* 0x000fe2000f8e40ff */
[C---:B------:R-:W-:Y:S01]  /*0320*/  IMAD R19, R11.reuse, 0x4, R12 ;  /* 0x000000040b137824 */ /* 0x040fe200078e020c */
[----:B------:R-:W-:Y:S01]  /*0330*/  UMOV UR4, URZ ;  /* 0x000000ff00047c82 */ /* 0x000fe20008000000 */
[C---:B------:R-:W-:Y:S02]  /*0340*/  IMAD R13, R11.reuse, 0x4, R18 ;  /* 0x000000040b0d7824 */ /* 0x040fe400078e0212 */
[----:B------:R-:W-:Y:S01]  /*0350*/  IMAD R15, R11, 0x4, R14 ;  /* 0x000000040b0f7824 */ /* 0x000fe200078e020e */
[----:B--2---:R0:W-:Y:S04]  /*0360*/  STS [R19], R0 ;  /* 0x0000000013007388 */ /* 0x0041e80000000800 */
[----:B---3--:R0:W-:Y:S04]  /*0370*/  STS [R19+0x80], R2 ;  /* 0x0000800213007388 */ /* 0x0081e80000000800 */
[----:B----4-:R0:W-:Y:S04]  /*0380*/  STS [R19+0x2000], R16 ;  /* 0x0020001013007388 */ /* 0x0101e80000000800 */
[----:B-----5:R0:W-:Y:S04]  /*0390*/  STS [R19+0x2080], R17 ;  /* 0x0020801113007388 */ /* 0x0201e80000000800 */
[----:B------:R0:W-:Y:S04]  /*03a0*/  STS [R13], R20 ;  /* 0x000000140d007388 */ /* 0x0001e80000000800 */
[----:B------:R0:W-:Y:S04]  /*03b0*/  STS [R13+0x80], R22 ;  /* 0x000080160d007388 */ /* 0x0001e80000000800 */
[----:B------:R0:W-:Y:S04]  /*03c0*/  STS [R13+0x2000], R21 ;  /* 0x002000150d007388 */ /* 0x0001e80000000800 */
[----:B------:R0:W-:Y:S04]  /*03d0*/  STS [R13+0x2080], R23 ;  /* 0x002080170d007388 */ /* 0x0001e80000000800 */
[----:B------:R0:W-:Y:S04]  /*03e0*/  STS [R15], R25 ;  /* 0x000000190f007388 */ /* 0x0001e80000000800 */
[----:B------:R0:W-:Y:S04]  /*03f0*/  STS [R15+0x80], R27 ;  /* 0x0000801b0f007388 */ /* 0x0001e80000000800 */
[----:B------:R0:W-:Y:S04]  /*0400*/  STS [R15+0x2000], R29 ;  /* 0x0020001d0f007388 */ /* 0x0001e80000000800 */
[----:B------:R0:W-:Y:S01]  /*0410*/  STS [R15+0x2080], R24 ;  /* 0x002080180f007388 */ /* 0x0001e20000000800 */
[----:B------:R-:W-:Y:S06]  /*0420*/  BAR.SYNC.DEFER_BLOCKING 0x0 ;  /* 0x0000000000007b1d */ /* 0x000fec0000010000 */
[----:B------:R0:W1:Y:S04]  /*0430*/  LDS R26, [R13] ;  /* 0x000000000d1a7984 */ /* 0x0000680000000800 */
[----:B------:R0:W2:Y:S04]  /*0440*/  LDS R28, [R13+0x80] ;  /* 0x000080000d1c7984 */ /* 0x0000a80000000800 */
[----:B------:R0:W3:Y:S04]  /*0450*/  LDS R19, [R13+0x2000] ;  /* 0x002000000d137984 */ /* 0x0000e80000000800 */
[----:B------:R0:W4:Y:S04]  /*0460*/  LDS R24, [R13+0x2080] ;  /* 0x002080000d187984 */ /* 0x0001280000000800 */
[----:B------:R0:W0:Y:S04]  /*0470*/  LDS R0, [R15] ;  /* 0x000000000f007984 */ /* 0x0000280000000800 */
[----:B------:R0:W0:Y:S04]  /*0480*/  LDS R2, [R15+0x80] ;  /* 0x000080000f027984 */ /* 0x0000280000000800 */
[----:B------:R0:W0:Y:S04]  /*0490*/  LDS R3, [R15+0x2000] ;  /* 0x002000000f037984 */ /* 0x0000280000000800 */
[----:B------:R0:W0:Y:S02]  /*04a0*/  LDS R23, [R15+0x2080] ;  /* 0x002080000f177984 */ /* 0x0000240000000800 */
.L_x_2:
[----:B------:R-:W-:Y:S02]  /*04b0*/  ULEA UR6, UR4, UR5, 0x8 ;  /* 0x0000000504067291 */ /* 0x000fe4000f8e40ff */
[----:B0-----:R-:W-:-:S04]  /*04c0*/  IMAD.U32 R17, RZ, RZ, UR4 ;  /* 0x00000004ff117e24 */ /* 0x001fc8000f8e00ff */
[----:B------:R-:W-:Y:S01]  /*04d0*/  IMAD R16, R17, 0x4, R12 ;  /* 0x0000000411107824 */ /* 0x000fe200078e020c */
[----:B------:R-:W-:Y:S01]  /*04e0*/  LEA R20, R11, UR6, 0x2 ;  /* 0x000000060b147c11 */ /* 0x000fe2000f8e10ff */
[----:B------:R-:W-:-:S03]  /*04f0*/  ULEA UR6, UR4, UR7, 0x8 ;  /* 0x0000000704067291 */ /* 0x000fc6000f8e40ff */
[----:B------:R-:W-:Y:S04]  /*0500*/  LDS R17, [R16] ;  /* 0x0000000010117984 */ /* 0x000fe80000000800 */
[----:B------:R-:W1:Y:S02]  /*0510*/  LDS R18, [R20] ;  /* 0x0000000014127984 */ /* 0x000e640000000800 */
[----:B-1----:R-:W-:-:S05]  /*0520*/  VIADDMNMX R26, R18, R17, R26, PT ;  /* 0x00000011121a7246 */ /* 0x002fca000380011a */
[----:B------:R-:W-:Y:S04]  /*0530*/  STS [R13], R26 ;  /* 0x0000001a0d007388 */ /* 0x000fe80000000800 */
[----:B------:R-:W2:Y:S02]  /*0540*/  LDS R18, [R20+0x80] ;  /* 0x0000800014127984 */ /* 0x000ea40000000800 */
[----:B--2---:R-:W-:-:S05]  /*0550*/  VIADDMNMX R28, R18, R17, R28, PT ;  /* 0x00000011121c7246 */ /* 0x004fca000380011c */
[----:B------:R-:W-:Y:S04]  /*0560*/  STS [R13+0x80], R28 ;  /* 0x0000801c0d007388 */ /* 0x000fe80000000800 */
[----:B------:R-:W-:Y:S04]  /*0570*/  LDS R17, [R16+0x2000] ;  /* 0x0020000010117984 */ /* 0x000fe80000000800 */
[----:B------:R-:W3:Y:S02]  /*0580*/  LDS R22, [R20] ;  /* 0x0000000014167984 */ /* 0x000ee40000000800 */
[----:B---3--:R-:W-:Y:S01]  /*0590*/  VIADDMNMX R22, R22, R17, R19, PT ;  /* 0x0000001116167246 */ /* 0x008fe20003800113 */
[----:B------:R-:W-:-:S04]  /*05a0*/  IMAD.U32 R19, RZ, RZ, UR4 ;  /* 0x00000004ff137e24 */ /* 0x000fc8000f8e00ff */
[----:B------:R-:W-:Y:S04]  /*05b0*/  STS [R13+0x2000], R22 ;  /* 0x002000160d007388 */ /* 0x000fe80000000800 */
[----:B------:R-:W4:Y:S02]  /*05c0*/  LDS R18, [R20+0x80] ;  /* 0x0000800014127984 */ /* 0x000f240000000800 */
[----:B----4-:R-:W-:Y:S01]  /*05d0*/  VIADDMNMX R24, R18, R17, R24, PT ;  /* 0x0000001112187246 */ /* 0x010fe20003800118 */
[----:B------:R-:W-:Y:S01]  /*05e0*/  IMAD R18, R19, 0x4, R14 ;  /* 0x0000000413127824 */ /* 0x000fe200078e020e */
[----:B------:R-:W-:Y:S01]  /*05f0*/  LEA R17, R11, UR6, 0x2 ;  /* 0x000000060b117c11 */ /* 0x000fe2000f8e10ff */
[----:B------:R-:W-:Y:S02]  /*0600*/  ULEA UR6, UR4, UR5, 0x8 ;  /* 0x0000000504067291 */ /* 0x000fe4000f8e40ff */
[----:B------:R-:W-:Y:S01]  /*0610*/  STS [R13+0x2080], R24 ;  /* 0x002080180d007388 */ /* 0x000fe20000000800 */
[----:B------:R-:W-:-:S03]  /*0620*/  UIADD3 UR4, UPT, UPT, UR4, 0x20, URZ ;  /* 0x0000002004047890 */ /* 0x000fc6000fffe0ff */
[----:B------:R-:W-:Y:S01]  /*0630*/  LDS R21, [R18] ;  /* 0x0000000012157984 */ /* 0x000fe20000000800 */
[----:B------:R-:W-:-:S03]  /*0640*/  UISETP.NE.AND UP0, UPT, UR4, 0x40, UPT ;  /* 0x000000400400788c */ /* 0x000fc6000bf05270 */
[----:B------:R-:W0:Y:S02]  /*0650*/  LDS R19, [R17] ;  /* 0x0000000011137984 */ /* 0x000e240000000800 */
[----:B0-----:R-:W-:-:S05]  /*0660*/  VIADDMNMX R0, R19, R21, R0, PT ;  /* 0x0000001513007246 */ /* 0x001fca0003800100 */
[----:B------:R-:W-:Y:S04]  /*0670*/  STS [R15], R0 ;  /* 0x000000000f007388 */ /* 0x000fe80000000800 */
[----:B------:R-:W-:Y:S04]  /*0680*/  LDS R20, [R18] ;  /* 0x0000000012147984 */ /* 0x000fe80000000800 */
[----:B------:R-:W0:Y:S02]  /*0690*/  LDS R21, [R17+0x80] ;  /* 0x0000800011157984 */ /* 0x000e240000000800 */
[----:B0-----:R-:W-:-:S05]  /*06a0*/  VIADDMNMX R20, R21, R20, R2, PT ;  /* 0x0000001415147246 */ /* 0x001fca0003800102 */
[----:B------:R-:W-:Y:S04]  /*06b0*/  STS [R15+0x80], R20 ;  /* 0x000080140f007388 */ /* 0x000fe80000000800 */
[----:B------:R-:W0:Y:S02]  /*06c0*/  LDS R2, [R18+0x2000] ;  /* 0x0020000012027984 */ /* 0x000e240000000800 */
[----:B0-----:R-:W-:Y:S02]  /*06d0*/  VIADDMNMX R19, R19, R2, R3, PT ;  /* 0x0000000213137246 */ /* 0x001fe40003800103 */
[----:B------:R-:W-:-:S03]  /*06e0*/  LEA R3, R11, UR6, 0x2 ;  /* 0x000000060b037c11 */ /* 0x000fc6000f8e10ff */
[----:B------:R-:W-:Y:S04]  /*06f0*/  STS [R15+0x2000], R19 ;  /* 0x002000130f007388 */ /* 0x000fe80000000800 */
[----:B------:R-:W0:Y:S02]  /*0700*/  LDS R2, [R18+0x2000] ;  /* 0x0020000012027984 */ /* 0x000e240000000800 */
[----:B0-----:R-:W-:-:S05]  /*0710*/  VIADDMNMX R2, R21, R2, R23, PT ;  /* 0x0000000215027246 */ /* 0x001fca0003800117 */
[----:B------:R-:W-:Y:S04]  /*0720*/  STS [R15+0x2080], R2 ;  /* 0x002080020f007388 */ /* 0x000fe80000000800 */
[----:B------:R-:W-:Y:S04]  /*0730*/  LDS R21, [R16+0x4] ;  /* 0x0000040010157984 */ /* 0x000fe80000000800 */
[----:B------:R-:W0:Y:S02]  /*0740*/  LDS R23, [R3+0x100] ;  /* 0x0001000003177984 */ /* 0x000e240000000800 */
[----:B0-----:R-:W-:-:S05]  /*0750*/  VIADDMNMX R26, R23, R21, R26, PT ;  /* 0x00000015171a7246 */ /* 0x001fca000380011a */
[----:B------:R-:W-:Y:S04]  /*0760*/  STS [R13], R26 ;  /* 0x0000001a0d007388 */ /* 0x000fe80000000800 */
[----:B------:R-:W0:Y:S02]  /*0770*/  LDS R23, [R3+0x180] ;  /* 0x0001800003177984 */ /* 0x000e240000000800 */
[----:B0-----:R-:W-:-:S05]  /*0780*/  VIADDMNMX R28, R23, R21, R28, PT ;  /* 0x00000015171c7246 */ /* 0x001fca000380011c */
[----:B------:R-:W-:Y:S04]  /*0790*/  STS [R13+0x80], R28 ;  /* 0x0000801c0d007388 */ /* 0x000fe80000000800 */
[----:B------:R-:W-:Y:S04]  /*07a0*/  LDS R21, [R16+0x2004] ;  /* 0x0020040010157984 */ /* 0x000fe80000000800 */
[----:B------:R-:W0:Y:S02]  /*07b0*/  LDS R23, [R3+0x100] ;  /* 0x0001000003177984 */ /* 0x000e240000000800 */
[----:B0-----:R-:W-:-:S05]  /*07c0*/  VIADDMNMX R22, R23, R21, R22, PT ;  /* 0x0000001517167246 */ /* 0x001fca0003800116 */
        /* <DEDUP_REMOVED lines=8> */
[----:B------:R-:W-:Y:S04]  /*0850*/  LDS R0, [R18+0x4] ;  /* 0x0000040012007984 */ /* 0x000fe80000000800 */
[----:B------:R-:W0:Y:S02]  /*0860*/  LDS R25, [R17+0x180] ;  /* 0x0001800011197984 */ /* 0x000e240000000800 */
[----:B0-----:R-:W-:-:S05]  /*0870*/  VIADDMNMX R20, R25, R0, R20, PT ;  /* 0x0000000019147246 */ /* 0x001fca0003800114 */
[----:B------:R-:W-:Y:S04]  /*0880*/  STS [R15+0x80], R20 ;  /* 0x000080140f007388 */ /* 0x000fe80000000800 */
        /* <DEDUP_REMOVED lines=845> */
[----:B------:R0:W-:Y:S01]  /*3d60*/  STS [R15+0x2080], R23 ;  /* 0x002080170f007388 */ /* 0x0001e20000000800 */
[----:B------:R-:W-:Y:S05]  /*3d70*/  BRA.U UP0, `(.L_x_2) ;  /* 0xffffffc500cc7547 */ /* 0x000fea000b83ffff */
[----:B0-----:R-:W0:Y:S01]  /*3d80*/  S2R R15, SR_TID.Y ;  /* 0x00000000000f7919 */ /* 0x001e220000002200 */
[----:B------:R-:W1:Y:S01]  /*3d90*/  LDC R11, c[0x0][0x388] ;  /* 0x0000e200ff0b7b82 */ /* 0x000e620000000800 */
[----:B------:R-:W2:Y:S01]  /*3da0*/  LDCU UR4, c[0x0][0x38c] ;  /* 0x00007180ff0477ac */ /* 0x000ea20008000800 */
[----:B------:R-:W1:Y:S06]  /*3db0*/  S2R R14, SR_TID.X ;  /* 0x00000000000e7919 */ /* 0x000e6c0000002100 */
[----:B------:R-:W3:Y:S01]  /*3dc0*/  LDC.64 R12, c[0x0][0x380] ;  /* 0x0000e000ff0c7b82 */ /* 0x000ee20000000a00 */
[----:B0-----:R-:W-:-:S02]  /*3dd0*/  IMAD R10, R10, 0x40, R15 ;  /* 0x000000400a0a7824 */ /* 0x001fc400078e020f */
[----:B-1----:R-:W-:-:S04]  /*3de0*/  IMAD R11, R11, 0x40, R14 ;  /* 0x000000400b0b7824 */ /* 0x002fc800078e020e */
[----:B--2---:R-:W-:-:S04]  /*3df0*/  IMAD R11, R10, UR4, R11 ;  /* 0x000000040a0b7c24 */ /* 0x004fc8000f8e020b */
[----:B---3--:R-:W-:-:S05]  /*3e00*/  IMAD.WIDE R12, R11, 0x4, R12 ;  /* 0x000000040b0c7825 */ /* 0x008fca00078e020c */
[----:B------:R-:W-:Y:S04]  /*3e10*/  STG.E desc[UR8][R12.64], R0 ;  /* 0x000000000c007986 */ /* 0x000fe8000c101908 */
[----:B------:R-:W-:Y:S04]  /*3e20*/  STG.E desc[UR8][R12.64+0x80], R2 ;  /* 0x000080020c007986 */ /* 0x000fe8000c101908 */
[----:B------:R-:W-:Y:S04]  /*3e30*/  STG.E desc[UR8][R8.64], R3 ;  /* 0x0000000308007986 */ /* 0x000fe8000c101908 */
[----:B------:R-:W-:Y:S04]  /*3e40*/  STG.E desc[UR8][R8.64+0x80], R23 ;  /* 0x0000801708007986 */ /* 0x000fe8000c101908 */
[----:B------:R-:W-:Y:S04]  /*3e50*/  STG.E desc[UR8][R4.64], R26 ;  /* 0x0000001a04007986 */ /* 0x000fe8000c101908 */
[----:B------:R-:W-:Y:S04]  /*3e60*/  STG.E desc[UR8][R4.64+0x80], R28 ;  /* 0x0000801c04007986 */ /* 0x000fe8000c101908 */
[----:B------:R-:W-:Y:S04]  /*3e70*/  STG.E desc[UR8][R6.64], R19 ;  /* 0x0000001306007986 */ /* 0x000fe8000c101908 */
[----:B------:R-:W-:Y:S01]  /*3e80*/  STG.E desc[UR8][R6.64+0x80], R24 ;  /* 0x0000801806007986 */ /* 0x000fe2000c101908 */
[----:B------:R-:W-:Y:S05]  /*3e90*/  EXIT ;  /* 0x000000000000794d */ /* 0x000fea0003800000 */
.L_x_3:
        /* <DEDUP_REMOVED lines=14> */
.L_x_7:


//--------------------- .text._Z7phase_1Piii      --------------------------
	.section	.text._Z7phase_1Piii,"ax",@progbits
	.align	128
        .global         _Z7phase_1Piii
        .type           _Z7phase_1Piii,@function
        .size           _Z7phase_1Piii,(.L_x_8 - _Z7phase_1Piii)
        .other          _Z7phase_1Piii,@"STO_CUDA_ENTRY STV_DEFAULT"
_Z7phase_1Piii:
.text._Z7phase_1Piii:
[----:B------:R-:W-:Y:S01]  /*0000*/  LDC R1, c[0x0][0x37c] ;  /* 0x0000df00ff017b82 */ /* 0x000fe20000000800 */
[----:B------:R-:W0:Y:S07]  /*0010*/  S2R R7, SR_TID.X ;  /* 0x0000000000077919 */ /* 0x000e2e0000002100 */
[----:B------:R-:W0:Y:S01]  /*0020*/  LDC.64 R2, c[0x0][0x388] ;  /* 0x0000e200ff027b82 */ /* 0x000e220000000a00 */
[----:B------:R-:W1:Y:S01]  /*0030*/  LDCU.64 UR6, c[0x0][0x358] ;  /* 0x00006b00ff0677ac */ /* 0x000e620008000a00 */
[----:B------:R-:W2:Y:S06]  /*0040*/  S2R R19, SR_TID.Y ;  /* 0x0000000000137919 */ /* 0x000eac0000002200 */
[----:B------:R-:W3:Y:S01]  /*0050*/  LDC.64 R4, c[0x0][0x380] ;  /* 0x0000e000ff047b82 */ /* 0x000ee20000000a00 */
[----:B0-----:R-:W-:-:S02]  /*0060*/  IMAD R0, R2, 0x40, R7 ;  /* 0x0000004002007824 */ /* 0x001fc400078e0207 */
[----:B--2---:R-:W-:-:S04]  /*0070*/  IMAD R2, R2, 0x40, R19 ;  /* 0x0000004002027824 */ /* 0x004fc800078e0213 */
[----:B------:R-:W-:-:S04]  /*0080*/  IMAD R2, R2, R3, R0 ;  /* 0x0000000302027224 */ /* 0x000fc800078e0200 */
[----:B------:R-:W-:Y:S02]  /*0090*/  IMAD R9, R3, 0x20, R2 ;  /* 0x0000002003097824 */ /* 0x000fe400078e0202 */
[----:B---3--:R-:W-:-:S04]  /*00a0*/  IMAD.WIDE R2, R2, 0x4, R4 ;  /* 0x0000000402027825 */ /* 0x008fc800078e0204 */
[----:B------:R-:W-:Y:S01]  /*00b0*/  IMAD.WIDE R4, R9, 0x4, R4 ;  /* 0x0000000409047825 */ /* 0x000fe200078e0204 */
[----:B-1----:R-:W2:Y:S04]  /*00c0*/  LDG.E R11, desc[UR6][R2.64] ;  /* 0x00000006020b7981 */ /* 0x002ea8000c1e1900 */
[----:B------:R-:W3:Y:S04]  /*00d0*/  LDG.E R13, desc[UR6][R2.64+0x80] ;  /* 0x00008006020d7981 */ /* 0x000ee8000c1e1900 */
[----:B------:R-:W4:Y:S04]  /*00e0*/  LDG.E R15, desc[UR6][R4.64] ;  /* 0x00000006040f7981 */ /* 0x000f28000c1e1900 */
[----:B------:R-:W5:Y:S01]  /*00f0*/  LDG.E R17, desc[UR6][R4.64+0x80] ;  /* 0x0000800604117981 */ /* 0x000f62000c1e1900 */
[----:B------:R-:W0:Y:S01]  /*0100*/  S2UR UR5, SR_CgaCtaId ;  /* 0x00000000000579c3 */ /* 0x000e220000008800 */
[----:B------:R-:W-:Y:S01]  /*0110*/  UMOV UR4, 0x400 ;  /* 0x0000040000047882 */ /* 0x000fe20000000000 */
[----:B------:R-:W-:Y:S01]  /*0120*/  IMAD.MOV.U32 R9, RZ, RZ, RZ ;  /* 0x000000ffff097224 */ /* 0x000fe200078e00ff */
[----:B0-----:R-:W-:-:S06]  /*0130*/  ULEA UR4, UR5, UR4, 0x18 ;  /* 0x0000000405047291 */ /* 0x001fcc000f8ec0ff */
[----:B------:R-:W-:-:S05]  /*0140*/  LEA R0, R19, UR4, 0x8 ;  /* 0x0000000413007c11 */ /* 0x000fca000f8e40ff */
[----:B------:R-:W-:-:S05]  /*0150*/  IMAD R6, R7, 0x4, R0 ;  /* 0x0000000407067824 */ /* 0x000fca00078e0200 */
[----:B--2---:R0:W-:Y:S04]  /*0160*/  STS [R6], R11 ;  /* 0x0000000b06007388 */ /* 0x0041e80000000800 */
[----:B---3--:R0:W-:Y:S04]  /*0170*/  STS [R6+0x80], R13 ;  /* 0x0000800d06007388 */ /* 0x0081e80000000800 */
[----:B----4-:R0:W-:Y:S04]  /*0180*/  STS [R6+0x2000], R15 ;  /* 0x0020000f06007388 */ /* 0x0101e80000000800 */
[----:B-----5:R0:W-:Y:S01]  /*0190*/  STS [R6+0x2080], R17 ;  /* 0x0020801106007388 */ /* 0x0201e20000000800 */
[----:B------:R-:W-:Y:S06]  /*01a0*/  BAR.SYNC.DEFER_BLOCKING 0x0 ;  /* 0x0000000000007b1d */ /* 0x000fec0000010000 */
.L_x_4:
[C---:B------:R-:W-:Y:S01]  /*01b0*/  LEA R10, R9.reuse, UR4, 0x8 ;  /* 0x00000004090a7c11 */ /* 0x040fe2000f8e40ff */
[C---:B------:R-:W-:Y:S01]  /*01c0*/  IMAD R8, R9.reuse, 0x4, R0 ;  /* 0x0000000409087824 */ /* 0x040fe200078e0200 */
[----:B0-----:R-:W-:Y:S01]  /*01d0*/  LDS R11, [R6] ;  /* 0x00000000060b7984 */ /* 0x001fe20000000800 */
[----:B------:R-:W-:Y:S02]  /*01e0*/  VIADD R9, R9, 0x20 ;  /* 0x0000002009097836 */ /* 0x000fe40000000000 */
[----:B------:R-:W-:Y:S01]  /*01f0*/  IMAD R10, R7, 0x4, R10 ;  /* 0x00000004070a7824 */ /* 0x000fe200078e020a */
[----:B------:R-:W-:Y:S02]  /*0200*/  LDS R12, [R8] ;  /* 0x00000000080c7984 */ /* 0x000fe40000000800 */
[----:B------:R-:W-:Y:S02]  /*0210*/  ISETP.NE.AND P0, PT, R9, 0x40, PT ;  /* 0x000000400900780c */ /* 0x000fe40003f05270 */
[----:B-1----:R-:W0:Y:S02]  /*0220*/  LDS R13, [R10] ;  /* 0x000000000a0d7984 */ /* 0x002e240000000800 */
[----:B0-----:R-:W-:-:S02]  /*0230*/  VIADDMNMX R11, R13, R12, R11, PT ;  /* 0x0000000c0d0b7246 */ /* 0x001fc4000380010b */
[----:B------:R-:W-:Y:S04]  /*0240*/  LDS R12, [R6+0x80] ;  /* 0x00008000060c7984 */ /* 0x000fe80000000800 */
[----:B------:R-:W-:Y:S04]  /*0250*/  STS [R6], R11 ;  /* 0x0000000b06007388 */ /* 0x000fe80000000800 */
[----:B------:R-:W-:Y:S04]  /*0260*/  LDS R13, [R8] ;  /* 0x00000000080d7984 */ /* 0x000fe80000000800 */
[----:B------:R-:W0:Y:S02]  /*0270*/  LDS R14, [R10+0x80] ;  /* 0x000080000a0e7984 */ /* 0x000e240000000800 */
[----:B0-----:R-:W-:-:S02]  /*0280*/  VIADDMNMX R13, R14, R13, R12, PT ;  /* 0x0000000d0e0d7246 */ /* 0x001fc4000380010c */
[----:B------:R-:W-:Y:S04]  /*0290*/  LDS R12, [R6+0x2000] ;  /* 0x00200000060c7984 */ /* 0x000fe80000000800 */
[----:B------:R-:W-:Y:S04]  /*02a0*/  STS [R6+0x80], R13 ;  /* 0x0000800d06007388 */ /* 0x000fe80000000800 */
[----:B------:R-:W-:Y:S04]  /*02b0*/  LDS R15, [R8+0x2000] ;  /* 0x00200000080f7984 */ /* 0x000fe80000000800 */
[----:B------:R-:W0:Y:S02]  /*02c0*/  LDS R14, [R10] ;  /* 0x000000000a0e7984 */ /* 0x000e240000000800 */
[----:B0-----:R-:W-:-:S02]  /*02d0*/  VIADDMNMX R15, R14, R15, R12, PT ;  /* 0x0000000f0e0f7246 */ /* 0x001fc4000380010c */
[----:B------:R-:W-:Y:S04]  /*02e0*/  LDS R12, [R6+0x2080] ;  /* 0x00208000060c7984 */ /* 0x000fe80000000800 */
[----:B------:R-:W-:Y:S04]  /*02f0*/  STS [R6+0x2000], R15 ;  /* 0x0020000f06007388 */ /* 0x000fe80000000800 */
[----:B------:R-:W-:Y:S04]  /*0300*/  LDS R11, [R8+0x2000] ;  /* 0x00200000080b7984 */ /* 0x000fe80000000800 */
[----:B------:R-:W0:Y:S02]  /*0310*/  LDS R14, [R10+0x80] ;  /* 0x000080000a0e7984 */ /* 0x000e240000000800 */
[----:B0-----:R-:W-:-:S05]  /*0320*/  VIADDMNMX R11, R14, R11, R12, PT ;  /* 0x0000000b0e0b7246 */ /* 0x001fca000380010c */
[----:B------:R-:W-:Y:S01]  /*0330*/  STS [R6+0x2080], R11 ;  /* 0x0020800b06007388 */ /* 0x000fe20000000800 */
[----:B------:R-:W-:Y:S06]  /*0340*/  BAR.SYNC.DEFER_BLOCKING 0x0 ;  /* 0x0000000000007b1d */ /* 0x000fec0000010000 */
[----:B------:R-:W-:Y:S04]  /*0350*/  LDS R12, [R6] ;  /* 0x00000000060c7984 */ /* 0x000fe80000000800 */
[----:B------:R-:W-:Y:S04]  /*0360*/  LDS R13, [R8+0x4] ;  /* 0x00000400080d7984 */ /* 0x000fe80000000800 */
[----:B------:R-:W0:Y:S04]  /*0370*/  LDS R14, [R10+0x100] ;  /* 0x000100000a0e7984 */ /* 0x000e280000000800 */
[----:B------:R-:W-:Y:S01]  /*0380*/  LDS R11, [R6+0x2000] ;  /* 0x00200000060b7984 */ /* 0x000fe20000000800 */
[----:B0-----:R-:W-:-:S03]  /*0390*/  VIADDMNMX R13, R14, R13, R12, PT ;  /* 0x0000000d0e0d7246 */ /* 0x001fc6000380010c */
[----:B------:R-:W-:Y:S04]  /*03a0*/  LDS R12, [R6+0x80] ;  /* 0x00008000060c7984 */ /* 0x000fe80000000800 */
[----:B------:R-:W-:Y:S04]  /*03b0*/  STS [R6], R13 ;  /* 0x0000000d06007388 */ /* 0x000fe80000000800 */
[----:B------:R-:W-:Y:S04]  /*03c0*/  LDS R15, [R8+0x4] ;  /* 0x00000400080f7984 */ /* 0x000fe80000000800 */
[----:B------:R-:W0:Y:S02]  /*03d0*/  LDS R14, [R10+0x180] ;  /* 0x000180000a0e7984 */ /* 0x000e240000000800 */
[----:B0-----:R-:W-:-:S05]  /*03e0*/  VIADDMNMX R15, R14, R15, R12, PT ;  /* 0x0000000f0e0f7246 */ /* 0x001fca000380010c */
[----:B------:R-:W-:Y:S04]  /*03f0*/  STS [R6+0x80], R15 ;  /* 0x0000800f06007388 */ /* 0x000fe80000000800 */
[----:B------:R-:W-:Y:S04]  /*0400*/  LDS R12, [R8+0x2004] ;  /* 0x00200400080c7984 */ /* 0x000fe80000000800 */
[----:B------:R-:W0:Y:S02]  /*0410*/  LDS R14, [R10+0x100] ;  /* 0x000100000a0e7984 */ /* 0x000e240000000800 */
        /* <DEDUP_REMOVED lines=10> */
[----:B------:R-:W0:Y:S02]  /*04c0*/  LDS R14, [R10+0x200] ;  /* 0x000200000a0e7984 */ /* 0x000e240000000800 */
[----:B0-----:R-:W-:-:S02]  /*04d0*/  VIADDMNMX R15, R14, R15, R12, PT ;  /* 0x0000000f0e0f7246 */ /* 0x001fc4000380010c */
[----:B------:R-:W-:Y:S04]  /*04e0*/  LDS R12, [R6+0x80] ;  /* 0x00008000060c7984 */ /* 0x000fe80000000800 */
[----:B------:R-:W-:Y:S04]  /*04f0*/  STS [R6], R15 ;  /* 0x0000000f06007388 */ /* 0x000fe80000000800 */
[----:B------:R-:W-:Y:S04]  /*0500*/  LDS R11, [R8+0x8] ;  /* 0x00000800080b7984 */ /* 0x000fe80000000800 */
[----:B------:R-:W0:Y:S02]  /*0510*/  LDS R14, [R10+0x280] ;  /* 0x000280000a0e7984 */ /* 0x000e240000000800 */
[----:B0-----:R-:W-:-:S02]  /*0520*/  VIADDMNMX R11, R14, R11, R12, PT ;  /* 0x0000000b0e0b7246 */ /* 0x001fc4000380010c */
[----:B------:R-:W-:Y:S04]  /*0530*/  LDS R12, [R6+0x2000] ;  /* 0x00200000060c7984 */ /* 0x000fe80000000800 */
        /* <DEDUP_REMOVED lines=618> */
[----:B------:R1:W-:Y:S01]  /*2be0*/  STS [R6+0x2080], R13 ;  /* 0x0020800d06007388 */ /* 0x0003e20000000800 */
[----:B------:R-:W-:Y:S06]  /*2bf0*/  BAR.SYNC.DEFER_BLOCKING 0x0 ;  /* 0x0000000000007b1d */ /* 0x000fec0000010000 */
[----:B------:R-:W-:Y:S05]  /*2c00*/  @P0 BRA `(.L_x_4) ;  /* 0xffffffd400680947 */ /* 0x000fea000383ffff */
[----:B------:R-:W0:Y:S04]  /*2c10*/  LDS R7, [R6] ;  /* 0x0000000006077984 */ /* 0x000e280000000800 */
[----:B------:R-:W2:Y:S04]  /*2c20*/  LDS R9, [R6+0x80] ;  /* 0x0000800006097984 */ /* 0x000ea80000000800 */
[----:B-1----:R-:W1:Y:S04]  /*2c30*/  LDS R13, [R6+0x2080] ;  /* 0x00208000060d7984 */ /* 0x002e680000000800 */
[----:B------:R-:W3:Y:S04]  /*2c40*/  LDS R11, [R6+0x2000] ;  /* 0x00200000060b7984 */ /* 0x000ee80000000800 */
[----:B0-----:R-:W-:Y:S04]  /*2c50*/  STG.E desc[UR6][R2.64], R7 ;  /* 0x0000000702007986 */ /* 0x001fe8000c101906 */
[----:B--2---:R-:W-:Y:S04]  /*2c60*/  STG.E desc[UR6][R2.64+0x80], R9 ;  /* 0x0000800902007986 */ /* 0x004fe8000c101906 */
[----:B-1----:R-:W-:Y:S04]  /*2c70*/  STG.E desc[UR6][R4.64+0x80], R13 ;  /* 0x0000800d04007986 */ /* 0x002fe8000c101906 */
[----:B---3--:R-:W-:Y:S01]  /*2c80*/  STG.E desc[UR6][R4.64], R11 ;  /* 0x0000000b04007986 */ /* 0x008fe2000c101906 */
[----:B------:R-:W-:Y:S05]  /*2c90*/  EXIT ;  /* 0x000000000000794d */ /* 0x000fea0003800000 */
.L_x_5:
        /* <DEDUP_REMOVED lines=14> */
.L_x_8:


//--------------------- .nv.shared._Z7phase_3Piiii --------------------------
	.section	.nv.shared._Z7phase_3Piiii,"aw",@nobits
	.sectionflags	@""
	.align	4
.nv.shared._Z7phase_3Piiii:
	.zero		33792


//--------------------- .nv.shared.reserved.0     --------------------------
	.section	.nv.shared.reserved.0,"aw",@nobits
	.weak		__nv_reservedSMEM_offset_0_alias
	.size		__nv_reservedSMEM_offset_0_alias, 0, 64
	.other		__nv_reservedSMEM_offset_0_alias,@"STO_CUDA_RESERVED_SHARED STV_DEFAULT"
__nv_reservedSMEM_offset_0_alias:
	.zero		0
	.zero		64


//--------------------- .nv.shared._Z7phase_2Piii --------------------------
	.section	.nv.shared._Z7phase_2Piii,"aw",@nobits
	.sectionflags	@""
	.align	4
.nv.shared._Z7phase_2Piii:
	.zero		50176


//--------------------- .nv.shared._Z7phase_1Piii --------------------------
	.section	.nv.shared._Z7phase_1Piii,"aw",@nobits
	.sectionflags	@""
	.align	4
.nv.shared._Z7phase_1Piii:
	.zero		17408


//--------------------- .nv.constant0._Z7phase_3Piiii --------------------------
	.section	.nv.constant0._Z7phase_3Piiii,"a",@progbits
	.sectionflags	@""
	.align	4
.nv.constant0._Z7phase_3Piiii:
	.zero		916


//--------------------- .nv.constant0._Z7phase_2Piii --------------------------
	.section	.nv.constant0._Z7phase_2Piii,"a",@progbits
	.sectionflags	@""
	.align	4
.nv.constant0._Z7phase_2Piii:
	.zero		912


//--------------------- .nv.constant0._Z7phase_1Piii --------------------------
	.section	.nv.constant0._Z7phase_1Piii,"a",@progbits
	.sectionflags	@""
	.align	4
.nv.constant0._Z7phase_1Piii:
	.zero		912


//--------------------- SYMBOLS --------------------------

	.type		.nv.reservedSmem.offset0,@object
	.size		.nv.reservedSmem.offset0,0x4
	.type		.nv.reservedSmem.cap,@object
	.size		.nv.reservedSmem.cap,0x4
